//
// Generated by NVIDIA NVVM Compiler
//
// Compiler Build ID: CL-36424714
// Cuda compilation tools, release 13.0, V13.0.88
// Based on NVVM 20.0.0
//

.version 9.0
.target sm_100
.address_size 64

	// .globl	_Z22find_vocab_size_kernelPiS_mm
// _ZZ22find_vocab_size_kernelPiS_mmE5sdata has been demoted

.visible .entry _Z22find_vocab_size_kernelPiS_mm(
	.param .u64 .ptr .align 1 _Z22find_vocab_size_kernelPiS_mm_param_0,
	.param .u64 .ptr .align 1 _Z22find_vocab_size_kernelPiS_mm_param_1,
	.param .u64 _Z22find_vocab_size_kernelPiS_mm_param_2,
	.param .u64 _Z22find_vocab_size_kernelPiS_mm_param_3
)
{
	.reg .pred 	%p<7>;
	.reg .b32 	%r<17>;
	.reg .b64 	%rd<13>;
	// demoted variable
	.shared .align 4 .b8 _ZZ22find_vocab_size_kernelPiS_mmE5sdata[1024];
	ld.param.u64 	%rd2, [_Z22find_vocab_size_kernelPiS_mm_param_0];
	ld.param.u64 	%rd3, [_Z22find_vocab_size_kernelPiS_mm_param_1];
	ld.param.u64 	%rd4, [_Z22find_vocab_size_kernelPiS_mm_param_2];
	ld.param.u64 	%rd5, [_Z22find_vocab_size_kernelPiS_mm_param_3];
	mov.u32 	%r1, %ctaid.x;
	mov.u32 	%r16, %ntid.x;
	mov.u32 	%r3, %tid.x;
	mad.lo.s32 	%r8, %r1, %r16, %r3;
	cvt.s64.s32 	%rd1, %r8;
	mul.lo.s64 	%rd6, %rd5, %rd4;
	setp.le.u64 	%p1, %rd6, %rd1;
	@%p1 bra 	$L__BB0_6;
	cvta.to.global.u64 	%rd7, %rd2;
	shl.b64 	%rd8, %rd1, 2;
	add.s64 	%rd9, %rd7, %rd8;
	ld.global.u32 	%r9, [%rd9];
	shl.b32 	%r10, %r3, 2;
	mov.u32 	%r11, _ZZ22find_vocab_size_kernelPiS_mmE5sdata;
	add.s32 	%r4, %r11, %r10;
	st.shared.u32 	[%r4], %r9;
	bar.sync 	0;
	setp.lt.u32 	%p2, %r16, 2;
	@%p2 bra 	$L__BB0_6;
$L__BB0_2:
	mov.u32 	%r5, %r16;
	shr.u32 	%r16, %r5, 1;
	setp.ge.u32 	%p3, %r3, %r16;
	@%p3 bra 	$L__BB0_5;
	ld.shared.u32 	%r12, [%r4];
	shl.b32 	%r13, %r16, 2;
	add.s32 	%r14, %r4, %r13;
	ld.shared.u32 	%r7, [%r14];
	setp.ge.s32 	%p4, %r12, %r7;
	@%p4 bra 	$L__BB0_5;
	st.shared.u32 	[%r4], %r7;
$L__BB0_5:
	bar.sync 	0;
	setp.gt.u32 	%p5, %r5, 3;
	@%p5 bra 	$L__BB0_2;
$L__BB0_6:
	setp.ne.s32 	%p6, %r3, 0;
	@%p6 bra 	$L__BB0_8;
	ld.shared.u32 	%r15, [_ZZ22find_vocab_size_kernelPiS_mmE5sdata];
	cvta.to.global.u64 	%rd10, %rd3;
	mul.wide.u32 	%rd11, %r1, 4;
	add.s64 	%rd12, %rd10, %rd11;
	st.global.u32 	[%rd12], %r15;
$L__BB0_8:
	ret;

}
	// .globl	_Z21term_frequency_kernelPiiiPd
.visible .entry _Z21term_frequency_kernelPiiiPd(
	.param .u64 .ptr .align 1 _Z21term_frequency_kernelPiiiPd_param_0,
	.param .u32 _Z21term_frequency_kernelPiiiPd_param_1,
	.param .u32 _Z21term_frequency_kernelPiiiPd_param_2,
	.param .u64 .ptr .align 1 _Z21term_frequency_kernelPiiiPd_param_3
)
{
	.reg .pred 	%p<20>;
	.reg .b32 	%r<111>;
	.reg .b64 	%rd<89>;
	.reg .b64 	%fd<35>;

	ld.param.u64 	%rd37, [_Z21term_frequency_kernelPiiiPd_param_0];
	ld.param.u32 	%r16, [_Z21term_frequency_kernelPiiiPd_param_1];
	ld.param.u32 	%r15, [_Z21term_frequency_kernelPiiiPd_param_2];
	ld.param.u64 	%rd38, [_Z21term_frequency_kernelPiiiPd_param_3];
	cvta.to.global.u64 	%rd1, %rd38;
	cvta.to.global.u64 	%rd2, %rd37;
	mov.u32 	%r17, %ctaid.x;
	mov.u32 	%r18, %ntid.x;
	mov.u32 	%r19, %tid.x;
	mad.lo.s32 	%r1, %r17, %r18, %r19;
	setp.ge.s32 	%p1, %r1, %r16;
	@%p1 bra 	$L__BB1_27;
	cvt.s64.s32 	%rd3, %r15;
	setp.eq.s32 	%p2, %r15, 0;
	mov.f64 	%fd34, 0d0000000000000000;
	@%p2 bra 	$L__BB1_15;
	mul.lo.s32 	%r22, %r15, %r1;
	cvt.s64.s32 	%rd4, %r22;
	setp.lt.u32 	%p3, %r15, 16;
	mov.b32 	%r109, 0;
	mov.b64 	%rd76, 0;
	@%p3 bra 	$L__BB1_5;
	and.b64  	%rd76, %rd3, -16;
	shl.b64 	%rd40, %rd4, 2;
	add.s64 	%rd41, %rd40, %rd2;
	add.s64 	%rd81, %rd41, 32;
	mov.b32 	%r109, 0;
	mov.u64 	%rd82, %rd76;
$L__BB1_4:
	.pragma "nounroll";
	ld.global.u32 	%r24, [%rd81+-32];
	add.s32 	%r25, %r24, %r109;
	ld.global.u32 	%r26, [%rd81+-28];
	add.s32 	%r27, %r26, %r25;
	ld.global.u32 	%r28, [%rd81+-24];
	add.s32 	%r29, %r28, %r27;
	ld.global.u32 	%r30, [%rd81+-20];
	add.s32 	%r31, %r30, %r29;
	ld.global.u32 	%r32, [%rd81+-16];
	add.s32 	%r33, %r32, %r31;
	ld.global.u32 	%r34, [%rd81+-12];
	add.s32 	%r35, %r34, %r33;
	ld.global.u32 	%r36, [%rd81+-8];
	add.s32 	%r37, %r36, %r35;
	ld.global.u32 	%r38, [%rd81+-4];
	add.s32 	%r39, %r38, %r37;
	ld.global.u32 	%r40, [%rd81];
	add.s32 	%r41, %r40, %r39;
	ld.global.u32 	%r42, [%rd81+4];
	add.s32 	%r43, %r42, %r41;
	ld.global.u32 	%r44, [%rd81+8];
	add.s32 	%r45, %r44, %r43;
	ld.global.u32 	%r46, [%rd81+12];
	add.s32 	%r47, %r46, %r45;
	ld.global.u32 	%r48, [%rd81+16];
	add.s32 	%r49, %r48, %r47;
	ld.global.u32 	%r50, [%rd81+20];
	add.s32 	%r51, %r50, %r49;
	ld.global.u32 	%r52, [%rd81+24];
	add.s32 	%r53, %r52, %r51;
	ld.global.u32 	%r54, [%rd81+28];
	add.s32 	%r109, %r54, %r53;
	add.s64 	%rd82, %rd82, -16;
	add.s64 	%rd81, %rd81, 64;
	setp.eq.s64 	%p4, %rd82, 0;
	@%p4 bra 	$L__BB1_5;
	bra.uni 	$L__BB1_4;
$L__BB1_5:
	and.b32  	%r55, %r15, 15;
	setp.eq.s32 	%p5, %r55, 0;
	@%p5 bra 	$L__BB1_14;
	and.b64  	%rd42, %rd3, 15;
	add.s64 	%rd43, %rd42, -1;
	setp.lt.u64 	%p6, %rd43, 7;
	@%p6 bra 	$L__BB1_8;
	add.s64 	%rd44, %rd76, %rd4;
	shl.b64 	%rd45, %rd44, 2;
	add.s64 	%rd46, %rd2, %rd45;
	ld.global.u32 	%r57, [%rd46];
	add.s32 	%r58, %r57, %r109;
	ld.global.u32 	%r59, [%rd46+4];
	add.s32 	%r60, %r59, %r58;
	ld.global.u32 	%r61, [%rd46+8];
	add.s32 	%r62, %r61, %r60;
	ld.global.u32 	%r63, [%rd46+12];
	add.s32 	%r64, %r63, %r62;
	ld.global.u32 	%r65, [%rd46+16];
	add.s32 	%r66, %r65, %r64;
	ld.global.u32 	%r67, [%rd46+20];
	add.s32 	%r68, %r67, %r66;
	ld.global.u32 	%r69, [%rd46+24];
	add.s32 	%r70, %r69, %r68;
	ld.global.u32 	%r71, [%rd46+28];
	add.s32 	%r109, %r71, %r70;
	add.s64 	%rd76, %rd76, 8;
$L__BB1_8:
	and.b32  	%r72, %r15, 7;
	setp.eq.s32 	%p7, %r72, 0;
	@%p7 bra 	$L__BB1_14;
	and.b64  	%rd47, %rd3, 7;
	add.s64 	%rd48, %rd47, -1;
	setp.lt.u64 	%p8, %rd48, 3;
	@%p8 bra 	$L__BB1_11;
	add.s64 	%rd49, %rd76, %rd4;
	shl.b64 	%rd50, %rd49, 2;
	add.s64 	%rd51, %rd2, %rd50;
	ld.global.u32 	%r74, [%rd51];
	add.s32 	%r75, %r74, %r109;
	ld.global.u32 	%r76, [%rd51+4];
	add.s32 	%r77, %r76, %r75;
	ld.global.u32 	%r78, [%rd51+8];
	add.s32 	%r79, %r78, %r77;
	ld.global.u32 	%r80, [%rd51+12];
	add.s32 	%r109, %r80, %r79;
	add.s64 	%rd76, %rd76, 4;
$L__BB1_11:
	and.b32  	%r81, %r15, 3;
	setp.eq.s32 	%p9, %r81, 0;
	@%p9 bra 	$L__BB1_14;
	add.s64 	%rd52, %rd76, %rd4;
	shl.b64 	%rd53, %rd52, 2;
	add.s64 	%rd80, %rd2, %rd53;
	and.b64  	%rd79, %rd3, 3;
$L__BB1_13:
	.pragma "nounroll";
	ld.global.u32 	%r82, [%rd80];
	add.s32 	%r109, %r82, %r109;
	add.s64 	%rd80, %rd80, 4;
	add.s64 	%rd79, %rd79, -1;
	setp.ne.s64 	%p10, %rd79, 0;
	@%p10 bra 	$L__BB1_13;
$L__BB1_14:
	cvt.rn.f64.s32 	%fd34, %r109;
$L__BB1_15:
	setp.eq.s32 	%p11, %r15, 0;
	@%p11 bra 	$L__BB1_27;
	mul.lo.s32 	%r83, %r15, %r1;
	cvt.s64.s32 	%rd18, %r83;
	setp.lt.u32 	%p12, %r15, 8;
	mov.b64 	%rd86, 0;
	@%p12 bra 	$L__BB1_19;
	and.b64  	%rd86, %rd3, -8;
	shl.b64 	%rd55, %rd18, 2;
	add.s64 	%rd56, %rd55, %rd2;
	add.s64 	%rd84, %rd56, 16;
	shl.b64 	%rd57, %rd18, 3;
	add.s64 	%rd58, %rd57, %rd1;
	add.s64 	%rd83, %rd58, 32;
	mov.u64 	%rd85, %rd86;
$L__BB1_18:
	.pragma "nounroll";
	ld.global.u32 	%r84, [%rd84+-16];
	cvt.rn.f64.s32 	%fd4, %r84;
	div.rn.f64 	%fd5, %fd4, %fd34;
	st.global.f64 	[%rd83+-32], %fd5;
	ld.global.u32 	%r85, [%rd84+-12];
	cvt.rn.f64.s32 	%fd6, %r85;
	div.rn.f64 	%fd7, %fd6, %fd34;
	st.global.f64 	[%rd83+-24], %fd7;
	ld.global.u32 	%r86, [%rd84+-8];
	cvt.rn.f64.s32 	%fd8, %r86;
	div.rn.f64 	%fd9, %fd8, %fd34;
	st.global.f64 	[%rd83+-16], %fd9;
	ld.global.u32 	%r87, [%rd84+-4];
	cvt.rn.f64.s32 	%fd10, %r87;
	div.rn.f64 	%fd11, %fd10, %fd34;
	st.global.f64 	[%rd83+-8], %fd11;
	ld.global.u32 	%r88, [%rd84];
	cvt.rn.f64.s32 	%fd12, %r88;
	div.rn.f64 	%fd13, %fd12, %fd34;
	st.global.f64 	[%rd83], %fd13;
	ld.global.u32 	%r89, [%rd84+4];
	cvt.rn.f64.s32 	%fd14, %r89;
	div.rn.f64 	%fd15, %fd14, %fd34;
	st.global.f64 	[%rd83+8], %fd15;
	ld.global.u32 	%r90, [%rd84+8];
	cvt.rn.f64.s32 	%fd16, %r90;
	div.rn.f64 	%fd17, %fd16, %fd34;
	st.global.f64 	[%rd83+16], %fd17;
	ld.global.u32 	%r91, [%rd84+12];
	cvt.rn.f64.s32 	%fd18, %r91;
	div.rn.f64 	%fd19, %fd18, %fd34;
	st.global.f64 	[%rd83+24], %fd19;
	add.s64 	%rd85, %rd85, -8;
	add.s64 	%rd84, %rd84, 32;
	add.s64 	%rd83, %rd83, 64;
	setp.ne.s64 	%p13, %rd85, 0;
	@%p13 bra 	$L__BB1_18;
$L__BB1_19:
	and.b32  	%r92, %r15, 7;
	setp.eq.s32 	%p14, %r92, 0;
	@%p14 bra 	$L__BB1_27;
	and.b64  	%rd59, %rd3, 7;
	add.s64 	%rd60, %rd59, -1;
	setp.lt.u64 	%p15, %rd60, 3;
	@%p15 bra 	$L__BB1_22;
	add.s64 	%rd61, %rd86, %rd18;
	shl.b64 	%rd62, %rd61, 2;
	add.s64 	%rd63, %rd2, %rd62;
	ld.global.u32 	%r93, [%rd63];
	cvt.rn.f64.s32 	%fd20, %r93;
	div.rn.f64 	%fd21, %fd20, %fd34;
	shl.b64 	%rd64, %rd61, 3;
	add.s64 	%rd65, %rd1, %rd64;
	st.global.f64 	[%rd65], %fd21;
	ld.global.u32 	%r94, [%rd63+4];
	cvt.rn.f64.s32 	%fd22, %r94;
	div.rn.f64 	%fd23, %fd22, %fd34;
	st.global.f64 	[%rd65+8], %fd23;
	ld.global.u32 	%r95, [%rd63+8];
	cvt.rn.f64.s32 	%fd24, %r95;
	div.rn.f64 	%fd25, %fd24, %fd34;
	st.global.f64 	[%rd65+16], %fd25;
	ld.global.u32 	%r96, [%rd63+12];
	cvt.rn.f64.s32 	%fd26, %r96;
	div.rn.f64 	%fd27, %fd26, %fd34;
	st.global.f64 	[%rd65+24], %fd27;
	add.s64 	%rd86, %rd86, 4;
$L__BB1_22:
	and.b32  	%r97, %r15, 3;
	setp.eq.s32 	%p16, %r97, 0;
	@%p16 bra 	$L__BB1_27;
	setp.eq.s32 	%p17, %r97, 1;
	@%p17 bra 	$L__BB1_25;
	add.s64 	%rd66, %rd86, %rd18;
	shl.b64 	%rd67, %rd66, 2;
	add.s64 	%rd68, %rd2, %rd67;
	ld.global.u32 	%r98, [%rd68];
	cvt.rn.f64.s32 	%fd28, %r98;
	div.rn.f64 	%fd29, %fd28, %fd34;
	shl.b64 	%rd69, %rd66, 3;
	add.s64 	%rd70, %rd1, %rd69;
	st.global.f64 	[%rd70], %fd29;
	ld.global.u32 	%r99, [%rd68+4];
	cvt.rn.f64.s32 	%fd30, %r99;
	div.rn.f64 	%fd31, %fd30, %fd34;
	st.global.f64 	[%rd70+8], %fd31;
	add.s64 	%rd86, %rd86, 2;
$L__BB1_25:
	and.b32  	%r100, %r15, 1;
	setp.eq.b32 	%p18, %r100, 1;
	not.pred 	%p19, %p18;
	@%p19 bra 	$L__BB1_27;
	add.s64 	%rd71, %rd86, %rd18;
	shl.b64 	%rd72, %rd71, 2;
	add.s64 	%rd73, %rd2, %rd72;
	ld.global.u32 	%r101, [%rd73];
	cvt.rn.f64.s32 	%fd32, %r101;
	div.rn.f64 	%fd33, %fd32, %fd34;
	shl.b64 	%rd74, %rd71, 3;
	add.s64 	%rd75, %rd1, %rd74;
	st.global.f64 	[%rd75], %fd33;
$L__BB1_27:
	ret;

}


// ===== COMPILED SASS (sm_100) =====

	.target	sm_100

	.elftype	@"ET_EXEC"


//--------------------- .note.nv.tkinfo           --------------------------
	.section	.note.nv.tkinfo,"",@"SHT_NOTE"
	.sectionflags	@"SHF_NOTE_NV_TKINFO"
	.tkinfo
        /*0018*/ 	.word	0x00000002
        /*0030*/ 	.string	""
        /*0030*/ 	.string	"ptxas"
        /*0030*/ 	.string	"Cuda compilation tools, release 13.0, V13.0.88"
        /*0030*/ 	.string	"Build cuda_13.0.r13.0/compiler.36424714_0"
        /*0030*/ 	.string	"-arch sm_100 -m 64 "



//--------------------- .note.nv.cuinfo           --------------------------
	.section	.note.nv.cuinfo,"",@"SHT_NOTE"
	.sectionflags	@"SHF_NOTE_NV_CUINFO"
        /*0018*/ 	.short	0x0002
        /*001a*/ 	.short	0x0064
        /*001c*/ 	.short	0x0082
	.zero		2


//--------------------- .nv.info                  --------------------------
	.section	.nv.info,"",@"SHT_CUDA_INFO"
	.align	4


	//----- nvinfo : EIATTR_REGCOUNT
	.align		4
        /*0000*/ 	.byte	0x04, 0x2f
        /*0002*/ 	.short	(.L_1 - .L_0)
	.align		4
.L_0:
        /*0004*/ 	.word	index@(_Z22find_vocab_size_kernelPiS_mm)
        /*0008*/ 	.word	0x0000000a


	//----- nvinfo : EIATTR_FRAME_SIZE
	.align		4
.L_1:
        /*000c*/ 	.byte	0x04, 0x11
        /*000e*/ 	.short	(.L_3 - .L_2)
	.align		4
.L_2:
        /*0010*/ 	.word	index@(_Z22find_vocab_size_kernelPiS_mm)
        /*0014*/ 	.word	0x00000000


	//----- nvinfo : EIATTR_REGCOUNT
	.align		4
.L_3:
        /*0018*/ 	.byte	0x04, 0x2f
        /*001a*/ 	.short	(.L_5 - .L_4)
	.align		4
.L_4:
        /*001c*/ 	.word	index@(_Z21term_frequency_kernelPiiiPd)
        /*0020*/ 	.word	0x00000020


	//----- nvinfo : EIATTR_FRAME_SIZE
	.align		4
.L_5:
        /*0024*/ 	.byte	0x04, 0x11
        /*0026*/ 	.short	(.L_7 - .L_6)
	.align		4
.L_6:
        /*0028*/ 	.word	index@($__internal_0_$__cuda_sm20_div_rn_f64_full)
        /*002c*/ 	.word	0x00000000


	//----- nvinfo : EIATTR_FRAME_SIZE
	.align		4
.L_7:
        /*0030*/ 	.byte	0x04, 0x11
        /*0032*/ 	.short	(.L_9 - .L_8)
	.align		4
.L_8:
        /*0034*/ 	.word	index@(_Z21term_frequency_kernelPiiiPd)
        /*0038*/ 	.word	0x00000000


	//----- nvinfo : EIATTR_MIN_STACK_SIZE
	.align		4
.L_9:
        /*003c*/ 	.byte	0x04, 0x12
        /*003e*/ 	.short	(.L_11 - .L_10)
	.align		4
.L_10:
        /*0040*/ 	.word	index@(_Z21term_frequency_kernelPiiiPd)
        /*0044*/ 	.word	0x00000000


	//----- nvinfo : EIATTR_MIN_STACK_SIZE
	.align		4
.L_11:
        /*0048*/ 	.byte	0x04, 0x12
        /*004a*/ 	.short	(.L_13 - .L_12)
	.align		4
.L_12:
        /*004c*/ 	.word	index@(_Z22find_vocab_size_kernelPiS_mm)
        /*0050*/ 	.word	0x00000000
.L_13:


//--------------------- .nv.compat                --------------------------
	.section	.nv.compat,"",@"SHT_CUDA_COMPAT_INFO"
	.align	4
        /*0000*/ 	.byte	0x02, 0x09, 0x00, 0x00, 0x02, 0x02, 0x01, 0x00, 0x02, 0x05, 0x05, 0x00, 0x03, 0x07, 0x01, 0x01
        /*0010*/ 	.byte	0x02, 0x03, 0x00, 0x00, 0x02, 0x06, 0x01, 0x00, 0x04, 0x0b, 0x08, 0x00, 0x01, 0x00, 0x00, 0x00
        /*0020*/ 	.byte	0x00, 0x00, 0x00, 0x00


//--------------------- .nv.info._Z21term_frequency_kernelPiiiPd --------------------------
	.section	.nv.info._Z21term_frequency_kernelPiiiPd,"",@"SHT_CUDA_INFO"
	.sectionflags	@""
	.align	4


	//----- nvinfo : EIATTR_CUDA_API_VERSION
	.align		4
        /*0000*/ 	.byte	0x04, 0x37
        /*0002*/ 	.short	(.L_15 - .L_14)
.L_14:
        /*0004*/ 	.word	0x00000082


	//----- nvinfo : EIATTR_KPARAM_INFO
	.align		4
.L_15:
        /*0008*/ 	.byte	0x04, 0x17
        /*000a*/ 	.short	(.L_17 - .L_16)
.L_16:
        /*000c*/ 	.word	0x00000000
        /*0010*/ 	.short	0x0003
        /*0012*/ 	.short	0x0010
        /*0014*/ 	.byte	0x00, 0xf5, 0x21, 0x00


	//----- nvinfo : EIATTR_KPARAM_INFO
	.align		4
.L_17:
        /*0018*/ 	.byte	0x04, 0x17
        /*001a*/ 	.short	(.L_19 - .L_18)
.L_18:
        /*001c*/ 	.word	0x00000000
        /*0020*/ 	.short	0x0002
        /*0022*/ 	.short	0x000c
        /*0024*/ 	.byte	0x00, 0xf0, 0x11, 0x00


	//----- nvinfo : EIATTR_KPARAM_INFO
	.align		4
.L_19:
        /*0028*/ 	.byte	0x04, 0x17
        /*002a*/ 	.short	(.L_21 - .L_20)
.L_20:
        /*002c*/ 	.word	0x00000000
        /*0030*/ 	.short	0x0001
        /*0032*/ 	.short	0x0008
        /*0034*/ 	.byte	0x00, 0xf0, 0x11, 0x00


	//----- nvinfo : EIATTR_KPARAM_INFO
	.align		4
.L_21:
        /*0038*/ 	.byte	0x04, 0x17
        /*003a*/ 	.short	(.L_23 - .L_22)
.L_22:
        /*003c*/ 	.word	0x00000000
        /*0040*/ 	.short	0x0000
        /*0042*/ 	.short	0x0000
        /*0044*/ 	.byte	0x00, 0xf5, 0x21, 0x00


	//----- nvinfo : EIATTR_SPARSE_MMA_MASK
	.align		4
.L_23:
        /*0048*/ 	.byte	0x03, 0x50
        /*004a*/ 	.short	0x0000


	//----- nvinfo : EIATTR_MAXREG_COUNT
	.align		4
        /*004c*/ 	.byte	0x03, 0x1b
        /*004e*/ 	.short	0x00ff


	//----- nvinfo : EIATTR_MERCURY_ISA_VERSION
	.align		4
        /*0050*/ 	.byte	0x03, 0x5f
        /*0052*/ 	.short	0x0101


	//----- nvinfo : EIATTR_VRC_CTA_INIT_COUNT
	.align		4
        /*0054*/ 	.byte	0x02, 0x4a
	.zero		1
	.zero		1


	//----- nvinfo : EIATTR_EXIT_INSTR_OFFSETS
	.align		4
        /*0058*/ 	.byte	0x04, 0x1c
        /*005a*/ 	.short	(.L_25 - .L_24)


	//   ....[0]....
.L_24:
        /*005c*/ 	.word	0x00000070


	//   ....[1]....
        /*0060*/ 	.word	0x00000820


	//   ....[2]....
        /*0064*/ 	.word	0x000016c0


	//   ....[3]....
        /*0068*/ 	.word	0x00001e30


	//   ....[4]....
        /*006c*/ 	.word	0x00002250


	//   ....[5]....
        /*0070*/ 	.word	0x00002470


	//----- nvinfo : EIATTR_CRS_STACK_SIZE
	.align		4
.L_25:
        /*0074*/ 	.byte	0x04, 0x1e
        /*0076*/ 	.short	(.L_27 - .L_26)
.L_26:
        /*0078*/ 	.word	0x00000000


	//----- nvinfo : EIATTR_CBANK_PARAM_SIZE
	.align		4
.L_27:
        /*007c*/ 	.byte	0x03, 0x19
        /*007e*/ 	.short	0x0018


	//----- nvinfo : EIATTR_PARAM_CBANK
	.align		4
        /*0080*/ 	.byte	0x04, 0x0a
        /*0082*/ 	.short	(.L_29 - .L_28)
	.align		4
.L_28:
        /*0084*/ 	.word	index@(.nv.constant0._Z21term_frequency_kernelPiiiPd)
        /*0088*/ 	.short	0x0380
        /*008a*/ 	.short	0x0018


	//----- nvinfo : EIATTR_SW_WAR
	.align		4
.L_29:
        /*008c*/ 	.byte	0x04, 0x36
        /*008e*/ 	.short	(.L_31 - .L_30)
.L_30:
        /*0090*/ 	.word	0x00000008
.L_31:


//--------------------- .nv.info._Z22find_vocab_size_kernelPiS_mm --------------------------
	.section	.nv.info._Z22find_vocab_size_kernelPiS_mm,"",@"SHT_CUDA_INFO"
	.sectionflags	@""
	.align	4


	//----- nvinfo : EIATTR_CUDA_API_VERSION
	.align		4
        /*0000*/ 	.byte	0x04, 0x37
        /*0002*/ 	.short	(.L_33 - .L_32)
.L_32:
        /*0004*/ 	.word	0x00000082


	//----- nvinfo : EIATTR_KPARAM_INFO
	.align		4
.L_33:
        /*0008*/ 	.byte	0x04, 0x17
        /*000a*/ 	.short	(.L_35 - .L_34)
.L_34:
        /*000c*/ 	.word	0x00000000
        /*0010*/ 	.short	0x0003
        /*0012*/ 	.short	0x0018
        /*0014*/ 	.byte	0x00, 0xf0, 0x21, 0x00


	//----- nvinfo : EIATTR_KPARAM_INFO
	.align		4
.L_35:
        /*0018*/ 	.byte	0x04, 0x17
        /*001a*/ 	.short	(.L_37 - .L_36)
.L_36:
        /*001c*/ 	.word	0x00000000
        /*0020*/ 	.short	0x0002
        /*0022*/ 	.short	0x0010
        /*0024*/ 	.byte	0x00, 0xf0, 0x21, 0x00


	//----- nvinfo : EIATTR_KPARAM_INFO
	.align		4
.L_37:
        /*0028*/ 	.byte	0x04, 0x17
        /*002a*/ 	.short	(.L_39 - .L_38)
.L_38:
        /*002c*/ 	.word	0x00000000
        /*0030*/ 	.short	0x0001
        /*0032*/ 	.short	0x0008
        /*0034*/ 	.byte	0x00, 0xf5, 0x21, 0x00


	//----- nvinfo : EIATTR_KPARAM_INFO
	.align		4
.L_39:
        /*0038*/ 	.byte	0x04, 0x17
        /*003a*/ 	.short	(.L_41 - .L_40)
.L_40:
        /*003c*/ 	.word	0x00000000
        /*0040*/ 	.short	0x0000
        /*0042*/ 	.short	0x0000
        /*0044*/ 	.byte	0x00, 0xf5, 0x21, 0x00


	//----- nvinfo : EIATTR_SPARSE_MMA_MASK
	.align		4
.L_41:
        /*0048*/ 	.byte	0x03, 0x50
        /*004a*/ 	.short	0x0000


	//----- nvinfo : EIATTR_MAXREG_COUNT
	.align		4
        /*004c*/ 	.byte	0x03, 0x1b
        /*004e*/ 	.short	0x00ff


	//----- nvinfo : EIATTR_NUM_BARRIERS
	.align		4
        /*0050*/ 	.byte	0x02, 0x4c
        /*0052*/ 	.byte	0x01
	.zero		1


	//----- nvinfo : EIATTR_MERCURY_ISA_VERSION
	.align		4
        /*0054*/ 	.byte	0x03, 0x5f
        /*0056*/ 	.short	0x0101


	//----- nvinfo : EIATTR_VRC_CTA_INIT_COUNT
	.align		4
        /*0058*/ 	.byte	0x02, 0x4a
	.zero		1
	.zero		1


	//----- nvinfo : EIATTR_EXIT_INSTR_OFFSETS
	.align		4
        /*005c*/ 	.byte	0x04, 0x1c
        /*005e*/ 	.short	(.L_43 - .L_42)


	//   ....[0]....
.L_42:
        /*0060*/ 	.word	0x000002d0


	//   ....[1]....
        /*0064*/ 	.word	0x00000350


	//----- nvinfo : EIATTR_CRS_STACK_SIZE
	.align		4
.L_43:
        /*0068*/ 	.byte	0x04, 0x1e
        /*006a*/ 	.short	(.L_45 - .L_44)
.L_44:
        /*006c*/ 	.word	0x00000000


	//----- nvinfo : EIATTR_CBANK_PARAM_SIZE
	.align		4
.L_45:
        /*0070*/ 	.byte	0x03, 0x19
        /*0072*/ 	.short	0x0020


	//----- nvinfo : EIATTR_PARAM_CBANK
	.align		4
        /*0074*/ 	.byte	0x04, 0x0a
        /*0076*/ 	.short	(.L_47 - .L_46)
	.align		4
.L_46:
        /*0078*/ 	.word	index@(.nv.constant0._Z22find_vocab_size_kernelPiS_mm)
        /*007c*/ 	.short	0x0380
        /*007e*/ 	.short	0x0020


	//----- nvinfo : EIATTR_SW_WAR
	.align		4
.L_47:
        /*0080*/ 	.byte	0x04, 0x36
        /*0082*/ 	.short	(.L_49 - .L_48)
.L_48:
        /*0084*/ 	.word	0x00000008
.L_49:


//--------------------- .nv.callgraph             --------------------------
	.section	.nv.callgraph,"",@"SHT_CUDA_CALLGRAPH"
	.align	4
	.sectionentsize	8
	.align		4
        /*0000*/ 	.word	0x00000000
	.align		4
        /*0004*/ 	.word	0xffffffff
	.align		4
        /*0008*/ 	.word	0x00000000
	.align		4
        /*000c*/ 	.word	0xfffffffe
	.align		4
        /*0010*/ 	.word	0x00000000
	.align		4
        /*0014*/ 	.word	0xfffffffd
	.align		4
        /*0018*/ 	.word	0x00000000
	.align		4
        /*001c*/ 	.word	0xfffffffc


//--------------------- .text._Z21term_frequency_kernelPiiiPd --------------------------
	.section	.text._Z21term_frequency_kernelPiiiPd,"ax",@progbits
	.align	128
        .global         _Z21term_frequency_kernelPiiiPd
        .type           _Z21term_frequency_kernelPiiiPd,@function
        .size           _Z21term_frequency_kernelPiiiPd,(.L_x_52 - _Z21term_frequency_kernelPiiiPd)
        .other          _Z21term_frequency_kernelPiiiPd,@"STO_CUDA_ENTRY STV_DEFAULT"
_Z21term_frequency_kernelPiiiPd:
.text._Z21term_frequency_kernelPiiiPd:
[----:B------:R-:W-:Y:S01]  /*0000*/  LDC R1, c[0x0][0x37c] ;  /* 0x0000df00ff017b82 */ /* 0x000fe20000000800 */
[----:B------:R-:W0:Y:S07]  /*0010*/  S2R R3, SR_TID.X ;  /* 0x0000000000037919 */ /* 0x000e2e0000002100 */
[----:B------:R-:W0:Y:S01]  /*0020*/  S2UR UR4, SR_CTAID.X ;  /* 0x00000000000479c3 */ /* 0x000e220000002500 */
[----:B------:R-:W1:Y:S07]  /*0030*/  LDCU UR5, c[0x0][0x388] ;  /* 0x00007100ff0577ac */ /* 0x000e6e0008000800 */
[----:B------:R-:W0:Y:S02]  /*0040*/  LDC R0, c[0x0][0x360] ;  /* 0x0000d800ff007b82 */ /* 0x000e240000000800 */
[----:B0-----:R-:W-:-:S05]  /*0050*/  IMAD R0, R0, UR4, R3 ;  /* 0x0000000400007c24 */ /* 0x001fca000f8e0203 */
[----:B-1----:R-:W-:-:S13]  /*0060*/  ISETP.GE.AND P0, PT, R0, UR5, PT ;  /* 0x0000000500007c0c */ /* 0x002fda000bf06270 */
[----:B------:R-:W-:Y:S05]  /*0070*/  @P0 EXIT ;  /* 0x000000000000094d */ /* 0x000fea0003800000 */
[----:B------:R-:W0:Y:S01]  /*0080*/  LDCU UR9, c[0x0][0x38c] ;  /* 0x00007180ff0977ac */ /* 0x000e220008000800 */
[----:B------:R-:W-:Y:S01]  /*0090*/  CS2R R8, SRZ ;  /* 0x0000000000087805 */ /* 0x000fe2000001ff00 */
[----:B------:R-:W1:Y:S01]  /*00a0*/  LDCU.64 UR10, c[0x0][0x358] ;  /* 0x00006b00ff0a77ac */ /* 0x000e620008000a00 */
[----:B0-----:R-:W-:Y:S01]  /*00b0*/  ISETP.NE.AND P0, PT, RZ, UR9, PT ;  /* 0x00000009ff007c0c */ /* 0x001fe2000bf05270 */
[----:B------:R-:W-:-:S12]  /*00c0*/  USHF.R.S32.HI UR6, URZ, 0x1f, UR9 ;  /* 0x0000001fff067899 */ /* 0x000fd80008011409 */
[----:B-1----:R-:W-:Y:S05]  /*00d0*/  @!P0 BRA `(.L_x_0) ;  /* 0x0000000400d08947 */ /* 0x002fea0003800000 */
[----:B------:R-:W-:Y:S02]  /*00e0*/  UISETP.GE.U32.AND UP0, UPT, UR9, 0x10, UPT ;  /* 0x000000100900788c */ /* 0x000fe4000bf06070 */
[----:B------:R-:W-:Y:S01]  /*00f0*/  IMAD R4, R0, UR9, RZ ;  /* 0x0000000900047c24 */ /* 0x000fe2000f8e02ff */
[----:B------:R-:W-:Y:S01]  /*0100*/  ULOP3.LUT UP1, URZ, UR9, 0xf, URZ, 0xc0, !UPT ;  /* 0x0000000f09ff7892 */ /* 0x000fe2000f82c0ff */
[----:B------:R-:W-:Y:S01]  /*0110*/  IMAD.MOV.U32 R8, RZ, RZ, RZ ;  /* 0x000000ffff087224 */ /* 0x000fe200078e00ff */
[----:B------:R-:W-:Y:S01]  /*0120*/  UMOV UR4, URZ ;  /* 0x000000ff00047c82 */ /* 0x000fe20008000000 */
[----:B------:R-:W-:Y:S01]  /*0130*/  UMOV UR5, URZ ;  /* 0x000000ff00057c82 */ /* 0x000fe20008000000 */
[----:B------:R-:W-:Y:S02]  /*0140*/  SHF.R.S32.HI R5, RZ, 0x1f, R4 ;  /* 0x0000001fff057819 */ /* 0x000fe40000011404 */
[----:B------:R-:W-:Y:S05]  /*0150*/  BRA.U !UP0, `(.L_x_1) ;  /* 0x0000000108a47547 */ /* 0x000fea000b800000 */
[----:B------:R-:W0:Y:S01]  /*0160*/  LDCU.64 UR4, c[0x0][0x380] ;  /* 0x00007000ff0477ac */ /* 0x000e220008000a00 */
[----:B------:R-:W-:Y:S01]  /*0170*/  IMAD.MOV.U32 R8, RZ, RZ, RZ ;  /* 0x000000ffff087224 */ /* 0x000fe200078e00ff */
[----:B------:R-:W-:Y:S01]  /*0180*/  UMOV UR8, UR6 ;  /* 0x0000000600087c82 */ /* 0x000fe20008000000 */
[----:B0-----:R-:W-:Y:S01]  /*0190*/  LEA R2, P1, R4, UR4, 0x2 ;  /* 0x0000000404027c11 */ /* 0x001fe2000f8210ff */
[----:B------:R-:W-:-:S03]  /*01a0*/  ULOP3.LUT UR4, UR9, 0xfffffff0, URZ, 0xc0, !UPT ;  /* 0xfffffff009047892 */ /* 0x000fc6000f8ec0ff */
[----:B------:R-:W-:Y:S02]  /*01b0*/  IADD3 R2, P2, PT, R2, 0x20, RZ ;  /* 0x0000002002027810 */ /* 0x000fe40007f5e0ff */
[----:B------:R-:W-:Y:S01]  /*01c0*/  LEA.HI.X R3, R4, UR5, R5, 0x2, P1 ;  /* 0x0000000504037c11 */ /* 0x000fe200088f1405 */
[----:B------:R-:W-:Y:S01]  /*01d0*/  UMOV UR5, UR6 ;  /* 0x0000000600057c82 */ /* 0x000fe20008000000 */
[----:B------:R-:W-:-:S03]  /*01e0*/  UMOV UR7, UR4 ;  /* 0x0000000400077c82 */ /* 0x000fc60008000000 */
[----:B------:R-:W-:-:S07]  /*01f0*/  IMAD.X R3, RZ, RZ, R3, P2 ;  /* 0x000000ffff037224 */ /* 0x000fce00010e0603 */
.L_x_2:
[----:B------:R-:W2:Y:S04]  /*0200*/  LDG.E R9, desc[UR10][R2.64+-0x20] ;  /* 0xffffe00a02097981 */ /* 0x000ea8000c1e1900 */
[----:B------:R-:W2:Y:S04]  /*0210*/  LDG.E R10, desc[UR10][R2.64+-0x1c] ;  /* 0xffffe40a020a7981 */ /* 0x000ea8000c1e1900 */
[----:B------:R-:W3:Y:S04]  /*0220*/  LDG.E R12, desc[UR10][R2.64+-0x18] ;  /* 0xffffe80a020c7981 */ /* 0x000ee8000c1e1900 */
[----:B------:R-:W3:Y:S04]  /*0230*/  LDG.E R11, desc[UR10][R2.64+-0x14] ;  /* 0xffffec0a020b7981 */ /* 0x000ee8000c1e1900 */
[----:B------:R-:W4:Y:S04]  /*0240*/  LDG.E R14, desc[UR10][R2.64+-0x10] ;  /* 0xfffff00a020e7981 */ /* 0x000f28000c1e1900 */
[----:B------:R-:W4:Y:S04]  /*0250*/  LDG.E R13, desc[UR10][R2.64+-0xc] ;  /* 0xfffff40a020d7981 */ /* 0x000f28000c1e1900 */
[----:B------:R-:W5:Y:S04]  /*0260*/  LDG.E R16, desc[UR10][R2.64+-0x8] ;  /* 0xfffff80a02107981 */ /* 0x000f68000c1e1900 */
        /* <DEDUP_REMOVED lines=8> */
[----:B------:R0:W5:Y:S01]  /*02f0*/  LDG.E R7, desc[UR10][R2.64+0x1c] ;  /* 0x00001c0a02077981 */ /* 0x000162000c1e1900 */
[----:B------:R-:W-:-:S04]  /*0300*/  UIADD3 UR7, UP0, UPT, UR7, -0x10, URZ ;  /* 0xfffffff007077890 */ /* 0x000fc8000ff1e0ff */
[----:B------:R-:W-:Y:S02]  /*0310*/  UIADD3.X UR8, UPT, UPT, UR8, -0x1, URZ, UP0, !UPT ;  /* 0xffffffff08087890 */ /* 0x000fe400087fe4ff */
[----:B------:R-:W-:Y:S01]  /*0320*/  UISETP.NE.U32.AND UP0, UPT, UR7, URZ, UPT ;  /* 0x000000ff0700728c */ /* 0x000fe2000bf05070 */
[----:B0-----:R-:W-:-:S03]  /*0330*/  IADD3 R2, P1, PT, R2, 0x40, RZ ;  /* 0x0000004002027810 */ /* 0x001fc60007f3e0ff */
[----:B------:R-:W-:Y:S02]  /*0340*/  UISETP.NE.AND.EX UP0, UPT, UR8, URZ, UPT, UP0 ;  /* 0x000000ff0800728c */ /* 0x000fe4000bf05300 */
[----:B------:R-:W-:Y:S01]  /*0350*/  IMAD.X R3, RZ, RZ, R3, P1 ;  /* 0x000000ffff037224 */ /* 0x000fe200008e0603 */
[----:B--2---:R-:W-:-:S04]  /*0360*/  IADD3 R9, PT, PT, R10, R9, R8 ;  /* 0x000000090a097210 */ /* 0x004fc80007ffe008 */
[----:B---3--:R-:W-:-:S04]  /*0370*/  IADD3 R9, PT, PT, R11, R12, R9 ;  /* 0x0000000c0b097210 */ /* 0x008fc80007ffe009 */
[----:B----4-:R-:W-:-:S04]  /*0380*/  IADD3 R9, PT, PT, R13, R14, R9 ;  /* 0x0000000e0d097210 */ /* 0x010fc80007ffe009 */
[----:B-----5:R-:W-:-:S04]  /*0390*/  IADD3 R9, PT, PT, R15, R16, R9 ;  /* 0x000000100f097210 */ /* 0x020fc80007ffe009 */
[----:B------:R-:W-:-:S04]  /*03a0*/  IADD3 R9, PT, PT, R17, R18, R9 ;  /* 0x0000001211097210 */ /* 0x000fc80007ffe009 */
[----:B------:R-:W-:-:S04]  /*03b0*/  IADD3 R9, PT, PT, R19, R20, R9 ;  /* 0x0000001413097210 */ /* 0x000fc80007ffe009 */
[----:B------:R-:W-:-:S04]  /*03c0*/  IADD3 R9, PT, PT, R21, R22, R9 ;  /* 0x0000001615097210 */ /* 0x000fc80007ffe009 */
[----:B------:R-:W-:Y:S01]  /*03d0*/  IADD3 R8, PT, PT, R7, R6, R9 ;  /* 0x0000000607087210 */ /* 0x000fe20007ffe009 */
[----:B------:R-:W-:Y:S06]  /*03e0*/  BRA.U UP0, `(.L_x_2) ;  /* 0xfffffffd00847547 */ /* 0x000fec000b83ffff */
.L_x_1:
[----:B------:R-:W-:Y:S05]  /*03f0*/  BRA.U !UP1, `(.L_x_3) ;  /* 0x0000000509047547 */ /* 0x000fea000b800000 */
[----:B------:R-:W-:Y:S02]  /*0400*/  ULOP3.LUT UR7, UR9, 0xf, URZ, 0xc0, !UPT ;  /* 0x0000000f09077892 */ /* 0x000fe4000f8ec0ff */
[----:B------:R-:W-:Y:S02]  /*0410*/  ULOP3.LUT UP1, URZ, UR9, 0x7, URZ, 0xc0, !UPT ;  /* 0x0000000709ff7892 */ /* 0x000fe4000f82c0ff */
[----:B------:R-:W-:-:S04]  /*0420*/  UIADD3 UR7, UP0, UPT, UR7, -0x1, URZ ;  /* 0xffffffff07077890 */ /* 0x000fc8000ff1e0ff */
[----:B------:R-:W-:Y:S02]  /*0430*/  UIADD3.X UR8, UPT, UPT, URZ, -0x1, URZ, UP0, !UPT ;  /* 0xffffffffff087890 */ /* 0x000fe400087fe4ff */
[----:B------:R-:W-:-:S04]  /*0440*/  UISETP.GE.U32.AND UP0, UPT, UR7, 0x7, UPT ;  /* 0x000000070700788c */ /* 0x000fc8000bf06070 */
[----:B------:R-:W-:-:S09]  /*0450*/  UISETP.GE.U32.AND.EX UP0, UPT, UR8, URZ, UPT, UP0 ;  /* 0x000000ff0800728c */ /* 0x000fd2000bf06100 */
[----:B------:R-:W-:Y:S05]  /*0460*/  BRA.U !UP0, `(.L_x_4) ;  /* 0x00000001084c7547 */ /* 0x000fea000b800000 */
[----:B------:R-:W0:Y:S01]  /*0470*/  LDCU.64 UR12, c[0x0][0x380] ;  /* 0x00007000ff0c77ac */ /* 0x000e220008000a00 */
[----:B------:R-:W-:-:S04]  /*0480*/  IADD3 R3, P1, PT, R4, UR4, RZ ;  /* 0x0000000404037c10 */ /* 0x000fc8000ff3e0ff */
[----:B------:R-:W-:Y:S02]  /*0490*/  IADD3.X R6, PT, PT, R5, UR5, RZ, P1, !PT ;  /* 0x0000000505067c10 */ /* 0x000fe40008ffe4ff */
[----:B0-----:R-:W-:-:S04]  /*04a0*/  LEA R2, P1, R3, UR12, 0x2 ;  /* 0x0000000c03027c11 */ /* 0x001fc8000f8210ff */
[----:B------:R-:W-:-:S05]  /*04b0*/  LEA.HI.X R3, R3, UR13, R6, 0x2, P1 ;  /* 0x0000000d03037c11 */ /* 0x000fca00088f1406 */
[----:B------:R-:W2:Y:S04]  /*04c0*/  LDG.E R7, desc[UR10][R2.64] ;  /* 0x0000000a02077981 */ /* 0x000ea8000c1e1900 */
[----:B------:R-:W2:Y:S04]  /*04d0*/  LDG.E R6, desc[UR10][R2.64+0x4] ;  /* 0x0000040a02067981 */ /* 0x000ea8000c1e1900 */
[----:B------:R-:W3:Y:S04]  /*04e0*/  LDG.E R9, desc[UR10][R2.64+0x8] ;  /* 0x0000080a02097981 */ /* 0x000ee8000c1e1900 */
[----:B------:R-:W3:Y:S04]  /*04f0*/  LDG.E R10, desc[UR10][R2.64+0xc] ;  /* 0x00000c0a020a7981 */ /* 0x000ee8000c1e1900 */
[----:B------:R-:W4:Y:S04]  /*0500*/  LDG.E R11, desc[UR10][R2.64+0x10] ;  /* 0x0000100a020b7981 */ /* 0x000f28000c1e1900 */
[----:B------:R-:W4:Y:S04]  /*0510*/  LDG.E R12, desc[UR10][R2.64+0x14] ;  /* 0x0000140a020c7981 */ /* 0x000f28000c1e1900 */
[----:B------:R-:W5:Y:S04]  /*0520*/  LDG.E R13, desc[UR10][R2.64+0x18] ;  /* 0x0000180a020d7981 */ /* 0x000f68000c1e1900 */
[----:B------:R-:W5:Y:S01]  /*0530*/  LDG.E R14, desc[UR10][R2.64+0x1c] ;  /* 0x00001c0a020e7981 */ /* 0x000f62000c1e1900 */
[----:B------:R-:W-:-:S04]  /*0540*/  UIADD3 UR4, UP0, UPT, UR4, 0x8, URZ ;  /* 0x0000000804047890 */ /* 0x000fc8000ff1e0ff */
[----:B------:R-:W-:Y:S01]  /*0550*/  UIADD3.X UR5, UPT, UPT, URZ, UR5, URZ, UP0, !UPT ;  /* 0x00000005ff057290 */ /* 0x000fe200087fe4ff */
[----:B--2---:R-:W-:-:S04]  /*0560*/  IADD3 R6, PT, PT, R6, R7, R8 ;  /* 0x0000000706067210 */ /* 0x004fc80007ffe008 */
[----:B---3--:R-:W-:-:S04]  /*0570*/  IADD3 R6, PT, PT, R10, R9, R6 ;  /* 0x000000090a067210 */ /* 0x008fc80007ffe006 */
[----:B----4-:R-:W-:-:S04]  /*0580*/  IADD3 R6, PT, PT, R12, R11, R6 ;  /* 0x0000000b0c067210 */ /* 0x010fc80007ffe006 */
[----:B-----5:R-:W-:-:S07]  /*0590*/  IADD3 R8, PT, PT, R14, R13, R6 ;  /* 0x0000000d0e087210 */ /* 0x020fce0007ffe006 */
.L_x_4:
        /* <DEDUP_REMOVED lines=16> */
[----:B------:R-:W3:Y:S01]  /*06a0*/  LDG.E R10, desc[UR10][R2.64+0xc] ;  /* 0x00000c0a020a7981 */ /* 0x000ee2000c1e1900 */
[----:B------:R-:W-:-:S04]  /*06b0*/  UIADD3 UR4, UP0, UPT, UR4, 0x4, URZ ;  /* 0x0000000404047890 */ /* 0x000fc8000ff1e0ff */
[----:B------:R-:W-:Y:S01]  /*06c0*/  UIADD3.X UR5, UPT, UPT, URZ, UR5, URZ, UP0, !UPT ;  /* 0x00000005ff057290 */ /* 0x000fe200087fe4ff */
[----:B--2---:R-:W-:-:S04]  /*06d0*/  IADD3 R6, PT, PT, R6, R7, R8 ;  /* 0x0000000706067210 */ /* 0x004fc80007ffe008 */
[----:B---3--:R-:W-:-:S07]  /*06e0*/  IADD3 R8, PT, PT, R10, R9, R6 ;  /* 0x000000090a087210 */ /* 0x008fce0007ffe006 */
.L_x_5:
[----:B------:R-:W-:Y:S05]  /*06f0*/  BRA.U !UP1, `(.L_x_3) ;  /* 0x0000000109447547 */ /* 0x000fea000b800000 */
[----:B------:R-:W0:Y:S01]  /*0700*/  LDCU.64 UR12, c[0x0][0x380] ;  /* 0x00007000ff0c77ac */ /* 0x000e220008000a00 */
[----:B------:R-:W-:Y:S01]  /*0710*/  IADD3 R4, P1, PT, R4, UR4, RZ ;  /* 0x0000000404047c10 */ /* 0x000fe2000ff3e0ff */
[----:B------:R-:W-:-:S03]  /*0720*/  ULOP3.LUT UR7, UR9, 0x3, URZ, 0xc0, !UPT ;  /* 0x0000000309077892 */ /* 0x000fc6000f8ec0ff */
[----:B------:R-:W-:Y:S01]  /*0730*/  IADD3.X R5, PT, PT, R5, UR5, RZ, P1, !PT ;  /* 0x0000000505057c10 */ /* 0x000fe20008ffe4ff */
[----:B------:R-:W-:Y:S01]  /*0740*/  UMOV UR4, URZ ;  /* 0x000000ff00047c82 */ /* 0x000fe20008000000 */
[----:B0-----:R-:W-:-:S04]  /*0750*/  LEA R2, P2, R4, UR12, 0x2 ;  /* 0x0000000c04027c11 */ /* 0x001fc8000f8410ff */
[----:B------:R-:W-:-:S09]  /*0760*/  LEA.HI.X R5, R4, UR13, R5, 0x2, P2 ;  /* 0x0000000d04057c11 */ /* 0x000fd200090f1405 */
.L_x_6:
[----:B------:R-:W-:-:S06]  /*0770*/  IMAD.MOV.U32 R3, RZ, RZ, R5 ;  /* 0x000000ffff037224 */ /* 0x000fcc00078e0005 */
[----:B------:R0:W2:Y:S01]  /*0780*/  LDG.E R3, desc[UR10][R2.64] ;  /* 0x0000000a02037981 */ /* 0x0000a2000c1e1900 */
[----:B------:R-:W-:-:S04]  /*0790*/  UIADD3 UR7, UP0, UPT, UR7, -0x1, URZ ;  /* 0xffffffff07077890 */ /* 0x000fc8000ff1e0ff */
[----:B------:R-:W-:Y:S02]  /*07a0*/  UIADD3.X UR4, UPT, UPT, UR4, -0x1, URZ, UP0, !UPT ;  /* 0xffffffff04047890 */ /* 0x000fe400087fe4ff */
[----:B------:R-:W-:Y:S01]  /*07b0*/  UISETP.NE.U32.AND UP0, UPT, UR7, URZ, UPT ;  /* 0x000000ff0700728c */ /* 0x000fe2000bf05070 */
[----:B0-----:R-:W-:-:S03]  /*07c0*/  IADD3 R2, P1, PT, R2, 0x4, RZ ;  /* 0x0000000402027810 */ /* 0x001fc60007f3e0ff */
[----:B------:R-:W-:Y:S02]  /*07d0*/  UISETP.NE.AND.EX UP0, UPT, UR4, URZ, UPT, UP0 ;  /* 0x000000ff0400728c */ /* 0x000fe4000bf05300 */
[----:B------:R-:W-:Y:S02]  /*07e0*/  IMAD.X R5, RZ, RZ, R5, P1 ;  /* 0x000000ffff057224 */ /* 0x000fe400008e0605 */
[----:B--2---:R-:W-:-:S05]  /*07f0*/  IMAD.IADD R8, R3, 0x1, R8 ;  /* 0x0000000103087824 */ /* 0x004fca00078e0208 */
[----:B------:R-:W-:Y:S05]  /*0800*/  BRA.U UP0, `(.L_x_6) ;  /* 0xfffffffd00d87547 */ /* 0x000fea000b83ffff */
.L_x_3:
[----:B------:R-:W0:Y:S02]  /*0810*/  I2F.F64 R8, R8 ;  /* 0x0000000800087312 */ /* 0x000e240000201c00 */
.L_x_0:
[----:B------:R-:W-:Y:S05]  /*0820*/  @!P0 EXIT ;  /* 0x000000000000894d */ /* 0x000fea0003800000 */
[----:B------:R-:W-:Y:S02]  /*0830*/  UISETP.GE.U32.AND UP0, UPT, UR9, 0x8, UPT ;  /* 0x000000080900788c */ /* 0x000fe4000bf06070 */
[----:B------:R-:W-:Y:S01]  /*0840*/  IMAD R3, R0, UR9, RZ ;  /* 0x0000000900037c24 */ /* 0x000fe2000f8e02ff */
[----:B------:R-:W-:Y:S01]  /*0850*/  UMOV UR4, URZ ;  /* 0x000000ff00047c82 */ /* 0x000fe20008000000 */
[----:B------:R-:W-:-:S03]  /*0860*/  UMOV UR5, URZ ;  /* 0x000000ff00057c82 */ /* 0x000fc60008000000 */
[----:B------:R-:W-:Y:S02]  /*0870*/  SHF.R.S32.HI R6, RZ, 0x1f, R3 ;  /* 0x0000001fff067819 */ /* 0x000fe40000011403 */
[----:B------:R-:W-:Y:S05]  /*0880*/  BRA.U !UP0, `(.L_x_7) ;  /* 0x0000000d08847547 */ /* 0x000fea000b800000 */
[----:B------:R-:W1:Y:S01]  /*0890*/  LDCU.64 UR12, c[0x0][0x380] ;  /* 0x00007000ff0c77ac */ /* 0x000e620008000a00 */
[----:B------:R-:W2:Y:S01]  /*08a0*/  LDCU.64 UR4, c[0x0][0x390] ;  /* 0x00007200ff0477ac */ /* 0x000ea20008000a00 */
[----:B------:R-:W-:Y:S01]  /*08b0*/  UMOV UR7, UR6 ;  /* 0x0000000600077c82 */ /* 0x000fe20008000000 */
[C---:B-1----:R-:W-:Y:S02]  /*08c0*/  LEA R22, P0, R3.reuse, UR12, 0x2 ;  /* 0x0000000c03167c11 */ /* 0x042fe4000f8010ff */
[C---:B--2---:R-:W-:Y:S01]  /*08d0*/  LEA R0, P1, R3.reuse, UR4, 0x3 ;  /* 0x0000000403007c11 */ /* 0x044fe2000f8218ff */
[----:B------:R-:W-:Y:S01]  /*08e0*/  ULOP3.LUT UR4, UR9, 0xfffffff8, URZ, 0xc0, !UPT ;  /* 0xfffffff809047892 */ /* 0x000fe2000f8ec0ff */
[----:B------:R-:W-:Y:S02]  /*08f0*/  LEA.HI.X R23, R3, UR13, R6, 0x2, P0 ;  /* 0x0000000d03177c11 */ /* 0x000fe400080f1406 */
[----:B------:R-:W-:Y:S02]  /*0900*/  IADD3 R22, P0, PT, R22, 0x10, RZ ;  /* 0x0000001016167810 */ /* 0x000fe40007f1e0ff */
[----:B------:R-:W-:-:S02]  /*0910*/  IADD3 R0, P2, PT, R0, 0x20, RZ ;  /* 0x0000002000007810 */ /* 0x000fc40007f5e0ff */
[----:B------:R-:W-:Y:S01]  /*0920*/  LEA.HI.X R7, R3, UR5, R6, 0x3, P1 ;  /* 0x0000000503077c11 */ /* 0x000fe200088f1c06 */
[----:B------:R-:W-:Y:S01]  /*0930*/  IMAD.X R23, RZ, RZ, R23, P0 ;  /* 0x000000ffff177224 */ /* 0x000fe200000e0617 */
[----:B------:R-:W-:Y:S01]  /*0940*/  UMOV UR5, UR6 ;  /* 0x0000000600057c82 */ /* 0x000fe20008000000 */
[----:B------:R-:W-:Y:S02]  /*0950*/  UMOV UR6, UR4 ;  /* 0x0000000400067c82 */ /* 0x000fe40008000000 */
[----:B------:R-:W-:-:S07]  /*0960*/  IMAD.X R7, RZ, RZ, R7, P2 ;  /* 0x000000ffff077224 */ /* 0x000fce00010e0607 */
.L_x_24:
[----:B------:R-:W2:Y:S01]  /*0970*/  LDG.E R14, desc[UR10][R22.64+-0x10] ;  /* 0xfffff00a160e7981 */ /* 0x000ea2000c1e1900 */
[----:B01----:R-:W0:Y:S01]  /*0980*/  MUFU.RCP64H R5, R9 ;  /* 0x0000000900057308 */ /* 0x003e220000001800 */
[----:B------:R-:W-:Y:S01]  /*0990*/  IMAD.MOV.U32 R4, RZ, RZ, 0x1 ;  /* 0x00000001ff047424 */ /* 0x000fe200078e00ff */
[----:B------:R-:W-:Y:S01]  /*09a0*/  UIADD3 UR6, UP0, UPT, UR6, -0x8, URZ ;  /* 0xfffffff806067890 */ /* 0x000fe2000ff1e0ff */
[----:B------:R-:W-:Y:S01]  /*09b0*/  BSSY.RECONVERGENT B1, `(.L_x_8) ;  /* 0x0000019000017945 */ /* 0x000fe20003800200 */
[----:B------:R-:W-:Y:S02]  /*09c0*/  IMAD.MOV.U32 R20, RZ, RZ, R0 ;  /* 0x000000ffff147224 */ /* 0x000fe400078e0000 */
[----:B------:R-:W-:Y:S01]  /*09d0*/  UIADD3.X UR7, UPT, UPT, UR7, -0x1, URZ, UP0, !UPT ;  /* 0xffffffff07077890 */ /* 0x000fe200087fe4ff */
[----:B------:R-:W-:Y:S01]  /*09e0*/  IMAD.MOV.U32 R21, RZ, RZ, R7 ;  /* 0x000000ffff157224 */ /* 0x000fe200078e0007 */
[----:B------:R-:W-:-:S04]  /*09f0*/  UISETP.NE.U32.AND UP0, UPT, UR6, URZ, UPT ;  /* 0x000000ff0600728c */ /* 0x000fc8000bf05070 */
[----:B------:R-:W-:Y:S01]  /*0a00*/  UISETP.NE.AND.EX UP0, UPT, UR7, URZ, UPT, UP0 ;  /* 0x000000ff0700728c */ /* 0x000fe2000bf05300 */
[----:B0-----:R-:W-:-:S08]  /*0a10*/  DFMA R10, R4, -R8, 1 ;  /* 0x3ff00000040a742b */ /* 0x001fd00000000808 */
[----:B------:R-:W-:-:S08]  /*0a20*/  DFMA R10, R10, R10, R10 ;  /* 0x0000000a0a0a722b */ /* 0x000fd0000000000a */
[----:B------:R-:W-:-:S08]  /*0a30*/  DFMA R10, R4, R10, R4 ;  /* 0x0000000a040a722b */ /* 0x000fd00000000004 */
[----:B------:R-:W-:-:S08]  /*0a40*/  DFMA R4, R10, -R8, 1 ;  /* 0x3ff000000a04742b */ /* 0x000fd00000000808 */
[----:B------:R-:W-:Y:S01]  /*0a50*/  DFMA R4, R10, R4, R10 ;  /* 0x000000040a04722b */ /* 0x000fe2000000000a */
[----:B--2---:R-:W0:Y:S07]  /*0a60*/  I2F.F64 R14, R14 ;  /* 0x0000000e000e7312 */ /* 0x004e2e0000201c00 */
[----:B0-----:R-:W-:Y:S01]  /*0a70*/  DMUL R10, R14, R4 ;  /* 0x000000040e0a7228 */ /* 0x001fe20000000000 */
[----:B------:R-:W-:-:S07]  /*0a80*/  FSETP.GEU.AND P1, PT, |R15|, 6.5827683646048100446e-37, PT ;  /* 0x036000000f00780b */ /* 0x000fce0003f2e200 */
[----:B------:R-:W-:-:S08]  /*0a90*/  DFMA R12, R10, -R8, R14 ;  /* 0x800000080a0c722b */ /* 0x000fd0000000000e */
[----:B------:R-:W-:-:S10]  /*0aa0*/  DFMA R4, R4, R12, R10 ;  /* 0x0000000c0404722b */ /* 0x000fd4000000000a */
[----:B------:R-:W-:-:S05]  /*0ab0*/  FFMA R2, RZ, R9, R5 ;  /* 0x00000009ff027223 */ /* 0x000fca0000000005 */
[----:B------:R-:W-:-:S13]  /*0ac0*/  FSETP.GT.AND P0, PT, |R2|, 1.469367938527859385e-39, PT ;  /* 0x001000000200780b */ /* 0x000fda0003f04200 */
[----:B------:R-:W-:Y:S05]  /*0ad0*/  @P0 BRA P1, `(.L_x_9) ;  /* 0x0000000000180947 */ /* 0x000fea0000800000 */
[----:B------:R-:W-:Y:S01]  /*0ae0*/  IMAD.MOV.U32 R12, RZ, RZ, R8 ;  /* 0x000000ffff0c7224 */ /* 0x000fe200078e0008 */
[----:B------:R-:W-:Y:S01]  /*0af0*/  MOV R4, 0xb20 ;  /* 0x00000b2000047802 */ /* 0x000fe20000000f00 */
[----:B------:R-:W-:-:S07]  /*0b00*/  IMAD.MOV.U32 R13, RZ, RZ, R9 ;  /* 0x000000ffff0d7224 */ /* 0x000fce00078e0009 */
[----:B------:R-:W-:Y:S05]  /*0b10*/  CALL.REL.NOINC `($__internal_0_$__cuda_sm20_div_rn_f64_full) ;  /* 0x0000001800587944 */ /* 0x000fea0003c00000 */
[----:B------:R-:W-:Y:S02]  /*0b20*/  IMAD.MOV.U32 R4, RZ, RZ, R24 ;  /* 0x000000ffff047224 */ /* 0x000fe400078e0018 */
[----:B------:R-:W-:-:S07]  /*0b30*/  IMAD.MOV.U32 R5, RZ, RZ, R25 ;  /* 0x000000ffff057224 */ /* 0x000fce00078e0019 */
.L_x_9:
[----:B------:R-:W-:Y:S05]  /*0b40*/  BSYNC.RECONVERGENT B1 ;  /* 0x0000000000017941 */ /* 0x000fea0003800200 */
.L_x_8:
[----:B------:R0:W-:Y:S04]  /*0b50*/  STG.E.64 desc[UR10][R20.64+-0x20], R4 ;  /* 0xffffe00414007986 */ /* 0x0001e8000c101b0a */
[----:B------:R-:W2:Y:S01]  /*0b60*/  LDG.E R14, desc[UR10][R22.64+-0xc] ;  /* 0xfffff40a160e7981 */ /* 0x000ea2000c1e1900 */
[----:B------:R-:W1:Y:S01]  /*0b70*/  MUFU.RCP64H R11, R9 ;  /* 0x00000009000b7308 */ /* 0x000e620000001800 */
[----:B------:R-:W-:Y:S01]  /*0b80*/  IMAD.MOV.U32 R10, RZ, RZ, 0x1 ;  /* 0x00000001ff0a7424 */ /* 0x000fe200078e00ff */
[----:B------:R-:W-:Y:S05]  /*0b90*/  BSSY.RECONVERGENT B1, `(.L_x_10) ;  /* 0x0000014000017945 */ /* 0x000fea0003800200 */
[----:B-1----:R-:W-:-:S08]  /*0ba0*/  DFMA R12, R10, -R8, 1 ;  /* 0x3ff000000a0c742b */ /* 0x002fd00000000808 */
[----:B------:R-:W-:-:S08]  /*0bb0*/  DFMA R12, R12, R12, R12 ;  /* 0x0000000c0c0c722b */ /* 0x000fd0000000000c */
[----:B------:R-:W-:-:S08]  /*0bc0*/  DFMA R12, R10, R12, R10 ;  /* 0x0000000c0a0c722b */ /* 0x000fd0000000000a */
[----:B------:R-:W-:-:S08]  /*0bd0*/  DFMA R10, R12, -R8, 1 ;  /* 0x3ff000000c0a742b */ /* 0x000fd00000000808 */
[----:B------:R-:W-:Y:S01]  /*0be0*/  DFMA R12, R12, R10, R12 ;  /* 0x0000000a0c0c722b */ /* 0x000fe2000000000c */
[----:B--2---:R-:W1:Y:S07]  /*0bf0*/  I2F.F64 R14, R14 ;  /* 0x0000000e000e7312 */ /* 0x004e6e0000201c00 */
[----:B-1----:R-:W-:Y:S01]  /*0c00*/  DMUL R10, R12, R14 ;  /* 0x0000000e0c0a7228 */ /* 0x002fe20000000000 */
[----:B------:R-:W-:-:S07]  /*0c10*/  FSETP.GEU.AND P1, PT, |R15|, 6.5827683646048100446e-37, PT ;  /* 0x036000000f00780b */ /* 0x000fce0003f2e200 */
[----:B0-----:R-:W-:-:S08]  /*0c20*/  DFMA R4, R10, -R8, R14 ;  /* 0x800000080a04722b */ /* 0x001fd0000000000e */
        /* <DEDUP_REMOVED lines=10> */
.L_x_11:
[----:B------:R-:W-:Y:S05]  /*0cd0*/  BSYNC.RECONVERGENT B1 ;  /* 0x0000000000017941 */ /* 0x000fea0003800200 */
.L_x_10:
        /* <DEDUP_REMOVED lines=24> */
.L_x_13:
[----:B------:R-:W-:Y:S05]  /*0e60*/  BSYNC.RECONVERGENT B1 ;  /* 0x0000000000017941 */ /* 0x000fea0003800200 */
.L_x_12:
        /* <DEDUP_REMOVED lines=24> */
.L_x_15:
[----:B------:R-:W-:Y:S05]  /*0ff0*/  BSYNC.RECONVERGENT B1 ;  /* 0x0000000000017941 */ /* 0x000fea0003800200 */
.L_x_14:
        /* <DEDUP_REMOVED lines=24> */
.L_x_17:
[----:B------:R-:W-:Y:S05]  /*1180*/  BSYNC.RECONVERGENT B1 ;  /* 0x0000000000017941 */ /* 0x000fea0003800200 */
.L_x_16:
        /* <DEDUP_REMOVED lines=24> */
.L_x_19:
[----:B------:R-:W-:Y:S05]  /*1310*/  BSYNC.RECONVERGENT B1 ;  /* 0x0000000000017941 */ /* 0x000fea0003800200 */
.L_x_18:
        /* <DEDUP_REMOVED lines=24> */
.L_x_21:
[----:B------:R-:W-:Y:S05]  /*14a0*/  BSYNC.RECONVERGENT B1 ;  /* 0x0000000000017941 */ /* 0x000fea0003800200 */
.L_x_20:
        /* <DEDUP_REMOVED lines=24> */
.L_x_23:
[----:B------:R-:W-:Y:S05]  /*1630*/  BSYNC.RECONVERGENT B1 ;  /* 0x0000000000017941 */ /* 0x000fea0003800200 */
.L_x_22:
[----:B------:R1:W-:Y:S01]  /*1640*/  STG.E.64 desc[UR10][R20.64+0x18], R4 ;  /* 0x0000180414007986 */ /* 0x0003e2000c101b0a */
[----:B------:R-:W-:Y:S02]  /*1650*/  IADD3 R22, P0, PT, R22, 0x20, RZ ;  /* 0x0000002016167810 */ /* 0x000fe40007f1e0ff */
[----:B------:R-:W-:-:S03]  /*1660*/  IADD3 R0, P1, PT, R20, 0x40, RZ ;  /* 0x0000004014007810 */ /* 0x000fc60007f3e0ff */
[----:B------:R-:W-:Y:S02]  /*1670*/  IMAD.X R23, RZ, RZ, R23, P0 ;  /* 0x000000ffff177224 */ /* 0x000fe400000e0617 */
[----:B------:R-:W-:Y:S01]  /*1680*/  IMAD.X R7, RZ, RZ, R21, P1 ;  /* 0x000000ffff077224 */ /* 0x000fe200008e0615 */
[----:B------:R-:W-:Y:S07]  /*1690*/  BRA.U UP0, `(.L_x_24) ;  /* 0xfffffff100b47547 */ /* 0x000fee000b83ffff */
.L_x_7:
[----:B------:R-:W2:Y:S02]  /*16a0*/  LDC R0, c[0x0][0x38c] ;  /* 0x0000e300ff007b82 */ /* 0x000ea40000000800 */
[----:B--2---:R-:W-:-:S13]  /*16b0*/  LOP3.LUT P0, RZ, R0, 0x7, RZ, 0xc0, !PT ;  /* 0x0000000700ff7812 */ /* 0x004fda000780c0ff */
[----:B------:R-:W-:Y:S05]  /*16c0*/  @!P0 EXIT ;  /* 0x000000000000894d */ /* 0x000fea0003800000 */
[----:B------:R-:W-:-:S04]  /*16d0*/  LOP3.LUT R0, R0, 0x7, RZ, 0xc0, !PT ;  /* 0x0000000700007812 */ /* 0x000fc800078ec0ff */
[----:B------:R-:W-:-:S04]  /*16e0*/  IADD3 R0, P1, PT, R0, -0x1, RZ ;  /* 0xffffffff00007810 */ /* 0x000fc80007f3e0ff */
[----:B------:R-:W-:Y:S01]  /*16f0*/  ISETP.GE.U32.AND P0, PT, R0, 0x3, PT ;  /* 0x000000030000780c */ /* 0x000fe20003f06070 */
[----:B------:R-:W-:-:S05]  /*1700*/  IMAD.X R0, RZ, RZ, -0x1, P1 ;  /* 0xffffffffff007424 */ /* 0x000fca00008e06ff */
[----:B------:R-:W-:-:S13]  /*1710*/  ISETP.GE.U32.AND.EX P0, PT, R0, RZ, PT, P0 ;  /* 0x000000ff0000720c */ /* 0x000fda0003f06100 */
[----:B------:R-:W-:Y:S05]  /*1720*/  @!P0 BRA `(.L_x_25) ;  /* 0x0000000400b88947 */ /* 0x000fea0003800000 */
[----:B------:R-:W2:Y:S01]  /*1730*/  LDCU.64 UR6, c[0x0][0x380] ;  /* 0x00007000ff0677ac */ /* 0x000ea20008000a00 */
[----:B-1----:R-:W-:-:S04]  /*1740*/  IADD3 R21, P0, PT, R3, UR4, RZ ;  /* 0x0000000403157c10 */ /* 0x002fc8000ff1e0ff */
[----:B------:R-:W-:Y:S02]  /*1750*/  IADD3.X R26, PT, PT, R6, UR5, RZ, P0, !PT ;  /* 0x00000005061a7c10 */ /* 0x000fe400087fe4ff */
[----:B--2---:R-:W-:-:S04]  /*1760*/  LEA R22, P0, R21, UR6, 0x2 ;  /* 0x0000000615167c11 */ /* 0x004fc8000f8010ff */
[----:B------:R-:W-:-:S05]  /*1770*/  LEA.HI.X R23, R21, UR7, R26, 0x2, P0 ;  /* 0x0000000715177c11 */ /* 0x000fca00080f141a */
[----:B------:R-:W2:Y:S01]  /*1780*/  LDG.E R14, desc[UR10][R22.64] ;  /* 0x0000000a160e7981 */ /* 0x000ea2000c1e1900 */
[----:B0-----:R-:W0:Y:S01]  /*1790*/  MUFU.RCP64H R5, R9 ;  /* 0x0000000900057308 */ /* 0x001e220000001800 */
[----:B------:R-:W-:Y:S01]  /*17a0*/  IMAD.MOV.U32 R4, RZ, RZ, 0x1 ;  /* 0x00000001ff047424 */ /* 0x000fe200078e00ff */
[----:B------:R-:W-:Y:S05]  /*17b0*/  BSSY.RECONVERGENT B1, `(.L_x_26) ;  /* 0x0000014000017945 */ /* 0x000fea0003800200 */
        /* <DEDUP_REMOVED lines=19> */
.L_x_27:
[----:B------:R-:W-:Y:S05]  /*18f0*/  BSYNC.RECONVERGENT B1 ;  /* 0x0000000000017941 */ /* 0x000fea0003800200 */
.L_x_26:
[----:B------:R-:W0:Y:S02]  /*1900*/  LDCU.64 UR6, c[0x0][0x390] ;  /* 0x00007200ff0677ac */ /* 0x000e240008000a00 */
[----:B0-----:R-:W-:-:S04]  /*1910*/  LEA R20, P0, R21, UR6, 0x3 ;  /* 0x0000000615147c11 */ /* 0x001fc8000f8018ff */
[----:B------:R-:W-:-:S05]  /*1920*/  LEA.HI.X R21, R21, UR7, R26, 0x3, P0 ;  /* 0x0000000715157c11 */ /* 0x000fca00080f1c1a */
        /* <DEDUP_REMOVED lines=24> */
.L_x_29:
[----:B------:R-:W-:Y:S05]  /*1ab0*/  BSYNC.RECONVERGENT B1 ;  /* 0x0000000000017941 */ /* 0x000fea0003800200 */
.L_x_28:
        /* <DEDUP_REMOVED lines=24> */
.L_x_31:
[----:B------:R-:W-:Y:S05]  /*1c40*/  BSYNC.RECONVERGENT B1 ;  /* 0x0000000000017941 */ /* 0x000fea0003800200 */
.L_x_30:
        /* <DEDUP_REMOVED lines=24> */
.L_x_33:
[----:B------:R-:W-:Y:S05]  /*1dd0*/  BSYNC.RECONVERGENT B1 ;  /* 0x0000000000017941 */ /* 0x000fea0003800200 */
.L_x_32:
[----:B------:R2:W-:Y:S01]  /*1de0*/  STG.E.64 desc[UR10][R20.64+0x18], R4 ;  /* 0x0000180414007986 */ /* 0x0005e2000c101b0a */
[----:B------:R-:W-:-:S04]  /*1df0*/  UIADD3 UR4, UP0, UPT, UR4, 0x4, URZ ;  /* 0x0000000404047890 */ /* 0x000fc8000ff1e0ff */
[----:B------:R-:W-:-:S12]  /*1e00*/  UIADD3.X UR5, UPT, UPT, URZ, UR5, URZ, UP0, !UPT ;  /* 0x00000005ff057290 */ /* 0x000fd800087fe4ff */
.L_x_25:
[----:B------:R-:W3:Y:S02]  /*1e10*/  LDC R0, c[0x0][0x38c] ;  /* 0x0000e300ff007b82 */ /* 0x000ee40000000800 */
[----:B---3--:R-:W-:-:S13]  /*1e20*/  LOP3.LUT P0, R0, R0, 0x3, RZ, 0xc0, !PT ;  /* 0x0000000300007812 */ /* 0x008fda000780c0ff */
[----:B------:R-:W-:Y:S05]  /*1e30*/  @!P0 EXIT ;  /* 0x000000000000894d */ /* 0x000fea0003800000 */
[----:B------:R-:W-:-:S13]  /*1e40*/  ISETP.NE.AND P0, PT, R0, 0x1, PT ;  /* 0x000000010000780c */ /* 0x000fda0003f05270 */
[----:B------:R-:W-:Y:S05]  /*1e50*/  @!P0 BRA `(.L_x_34) ;  /* 0x0000000000f08947 */ /* 0x000fea0003800000 */
[----:B------:R-:W3:Y:S01]  /*1e60*/  LDCU.64 UR6, c[0x0][0x380] ;  /* 0x00007000ff0677ac */ /* 0x000ee20008000a00 */
[----:B-12---:R-:W-:-:S04]  /*1e70*/  IADD3 R21, P0, PT, R3, UR4, RZ ;  /* 0x0000000403157c10 */ /* 0x006fc8000ff1e0ff */
[----:B------:R-:W-:Y:S02]  /*1e80*/  IADD3.X R26, PT, PT, R6, UR5, RZ, P0, !PT ;  /* 0x00000005061a7c10 */ /* 0x000fe400087fe4ff */
[----:B---3--:R-:W-:-:S04]  /*1e90*/  LEA R22, P0, R21, UR6, 0x2 ;  /* 0x0000000615167c11 */ /* 0x008fc8000f8010ff */
        /* <DEDUP_REMOVED lines=24> */
.L_x_36:
[----:B------:R-:W-:Y:S05]  /*2020*/  BSYNC.RECONVERGENT B1 ;  /* 0x0000000000017941 */ /* 0x000fea0003800200 */
.L_x_35:
        /* <DEDUP_REMOVED lines=27> */
.L_x_38:
[----:B------:R-:W-:Y:S05]  /*21e0*/  BSYNC.RECONVERGENT B1 ;  /* 0x0000000000017941 */ /* 0x000fea0003800200 */
.L_x_37:
[----:B------:R3:W-:Y:S01]  /*21f0*/  STG.E.64 desc[UR10][R20.64+0x8], R4 ;  /* 0x0000080414007986 */ /* 0x0007e2000c101b0a */
[----:B------:R-:W-:-:S04]  /*2200*/  UIADD3 UR4, UP0, UPT, UR4, 0x2, URZ ;  /* 0x0000000204047890 */ /* 0x000fc8000ff1e0ff */
[----:B------:R-:W-:-:S12]  /*2210*/  UIADD3.X UR5, UPT, UPT, URZ, UR5, URZ, UP0, !UPT ;  /* 0x00000005ff057290 */ /* 0x000fd800087fe4ff */
.L_x_34:
[----:B------:R-:W4:Y:S02]  /*2220*/  LDC R0, c[0x0][0x38c] ;  /* 0x0000e300ff007b82 */ /* 0x000f240000000800 */
[----:B----4-:R-:W-:-:S04]  /*2230*/  LOP3.LUT R0, R0, 0x1, RZ, 0xc0, !PT ;  /* 0x0000000100007812 */ /* 0x010fc800078ec0ff */
[----:B------:R-:W-:-:S13]  /*2240*/  ISETP.NE.U32.AND P0, PT, R0, 0x1, PT ;  /* 0x000000010000780c */ /* 0x000fda0003f05070 */
[----:B------:R-:W-:Y:S05]  /*2250*/  @P0 EXIT ;  /* 0x000000000000094d */ /* 0x000fea0003800000 */
[----:B------:R-:W4:Y:S01]  /*2260*/  LDCU.64 UR6, c[0x0][0x380] ;  /* 0x00007000ff0677ac */ /* 0x000f220008000a00 */
[----:B------:R-:W-:-:S04]  /*2270*/  IADD3 R3, P0, PT, R3, UR4, RZ ;  /* 0x0000000403037c10 */ /* 0x000fc8000ff1e0ff */
[----:B------:R-:W-:Y:S02]  /*2280*/  IADD3.X R6, PT, PT, R6, UR5, RZ, P0, !PT ;  /* 0x0000000506067c10 */ /* 0x000fe400087fe4ff */
[----:B----4-:R-:W-:-:S04]  /*2290*/  LEA R12, P0, R3, UR6, 0x2 ;  /* 0x00000006030c7c11 */ /* 0x010fc8000f8010ff */
[----:B------:R-:W-:-:S05]  /*22a0*/  LEA.HI.X R13, R3, UR7, R6, 0x2, P0 ;  /* 0x00000007030d7c11 */ /* 0x000fca00080f1406 */
[----:B------:R-:W4:Y:S01]  /*22b0*/  LDG.E R12, desc[UR10][R12.64] ;  /* 0x0000000a0c0c7981 */ /* 0x000f22000c1e1900 */
[----:B0123--:R-:W0:Y:S01]  /*22c0*/  MUFU.RCP64H R5, R9 ;  /* 0x0000000900057308 */ /* 0x00fe220000001800 */
[----:B------:R-:W-:Y:S01]  /*22d0*/  IMAD.MOV.U32 R4, RZ, RZ, 0x1 ;  /* 0x00000001ff047424 */ /* 0x000fe200078e00ff */
[----:B------:R-:W-:Y:S05]  /*22e0*/  BSSY.RECONVERGENT B1, `(.L_x_39) ;  /* 0x0000014000017945 */ /* 0x000fea0003800200 */
[----:B0-----:R-:W-:-:S08]  /*22f0*/  DFMA R10, R4, -R8, 1 ;  /* 0x3ff00000040a742b */ /* 0x001fd00000000808 */
[----:B------:R-:W-:-:S08]  /*2300*/  DFMA R10, R10, R10, R10 ;  /* 0x0000000a0a0a722b */ /* 0x000fd0000000000a */
[----:B------:R-:W-:-:S08]  /*2310*/  DFMA R10, R4, R10, R4 ;  /* 0x0000000a040a722b */ /* 0x000fd00000000004 */
[----:B------:R-:W-:-:S08]  /*2320*/  DFMA R4, R10, -R8, 1 ;  /* 0x3ff000000a04742b */ /* 0x000fd00000000808 */
[----:B------:R-:W-:Y:S01]  /*2330*/  DFMA R16, R10, R4, R10 ;  /* 0x000000040a10722b */ /* 0x000fe2000000000a */
[----:B----4-:R-:W0:Y:S07]  /*2340*/  I2F.F64 R14, R12 ;  /* 0x0000000c000e7312 */ /* 0x010e2e0000201c00 */
        /* <DEDUP_REMOVED lines=13> */
.L_x_40:
[----:B------:R-:W-:Y:S05]  /*2420*/  BSYNC.RECONVERGENT B1 ;  /* 0x0000000000017941 */ /* 0x000fea0003800200 */
.L_x_39:
[----:B------:R-:W0:Y:S02]  /*2430*/  LDCU.64 UR4, c[0x0][0x390] ;  /* 0x00007200ff0477ac */ /* 0x000e240008000a00 */
[----:B0-----:R-:W-:-:S04]  /*2440*/  LEA R2, P0, R3, UR4, 0x3 ;  /* 0x0000000403027c11 */ /* 0x001fc8000f8018ff */
[----:B------:R-:W-:-:S05]  /*2450*/  LEA.HI.X R3, R3, UR5, R6, 0x3, P0 ;  /* 0x0000000503037c11 */ /* 0x000fca00080f1c06 */
[----:B------:R-:W-:Y:S01]  /*2460*/  STG.E.64 desc[UR10][R2.64], R4 ;  /* 0x0000000402007986 */ /* 0x000fe2000c101b0a */
[----:B------:R-:W-:Y:S05]  /*2470*/  EXIT ;  /* 0x000000000000794d */ /* 0x000fea0003800000 */
        .weak           $__internal_0_$__cuda_sm20_div_rn_f64_full
        .type           $__internal_0_$__cuda_sm20_div_rn_f64_full,@function
        .size           $__internal_0_$__cuda_sm20_div_rn_f64_full,(.L_x_52 - $__internal_0_$__cuda_sm20_div_rn_f64_full)
$__internal_0_$__cuda_sm20_div_rn_f64_full:
[C---:B------:R-:W-:Y:S01]  /*2480*/  FSETP.GEU.AND P0, PT, |R13|.reuse, 1.469367938527859385e-39, PT ;  /* 0x001000000d00780b */ /* 0x040fe20003f0e200 */
[----:B------:R-:W-:Y:S01]  /*2490*/  IMAD.MOV.U32 R24, RZ, RZ, 0x1 ;  /* 0x00000001ff187424 */ /* 0x000fe200078e00ff */
[----:B------:R-:W-:Y:S01]  /*24a0*/  LOP3.LUT R10, R13, 0x800fffff, RZ, 0xc0, !PT ;  /* 0x800fffff0d0a7812 */ /* 0x000fe200078ec0ff */
[----:B------:R-:W-:Y:S01]  /*24b0*/  IMAD.MOV.U32 R2, RZ, RZ, 0x1ca00000 ;  /* 0x1ca00000ff027424 */ /* 0x000fe200078e00ff */
[C---:B------:R-:W-:Y:S01]  /*24c0*/  FSETP.GEU.AND P2, PT, |R15|.reuse, 1.469367938527859385e-39, PT ;  /* 0x001000000f00780b */ /* 0x040fe20003f4e200 */
[----:B------:R-:W-:Y:S01]  /*24d0*/  BSSY.RECONVERGENT B0, `(.L_x_41) ;  /* 0x0000052000007945 */ /* 0x000fe20003800200 */
[----:B------:R-:W-:Y:S01]  /*24e0*/  LOP3.LUT R11, R10, 0x3ff00000, RZ, 0xfc, !PT ;  /* 0x3ff000000a0b7812 */ /* 0x000fe200078efcff */
[----:B------:R-:W-:Y:S01]  /*24f0*/  IMAD.MOV.U32 R10, RZ, RZ, R12 ;  /* 0x000000ffff0a7224 */ /* 0x000fe200078e000c */
[----:B------:R-:W-:Y:S02]  /*2500*/  LOP3.LUT R5, R15, 0x7ff00000, RZ, 0xc0, !PT ;  /* 0x7ff000000f057812 */ /* 0x000fe400078ec0ff */
[----:B------:R-:W-:-:S03]  /*2510*/  LOP3.LUT R7, R13, 0x7ff00000, RZ, 0xc0, !PT ;  /* 0x7ff000000d077812 */ /* 0x000fc600078ec0ff */
[----:B------:R-:W-:Y:S01]  /*2520*/  @!P0 DMUL R10, R12, 8.98846567431157953865e+307 ;  /* 0x7fe000000c0a8828 */ /* 0x000fe20000000000 */
[----:B------:R-:W-:-:S03]  /*2530*/  ISETP.GE.U32.AND P1, PT, R5, R7, PT ;  /* 0x000000070500720c */ /* 0x000fc60003f26070 */
[----:B------:R-:W-:Y:S01]  /*2540*/  @!P2 LOP3.LUT R0, R13, 0x7ff00000, RZ, 0xc0, !PT ;  /* 0x7ff000000d00a812 */ /* 0x000fe200078ec0ff */
[----:B------:R-:W-:Y:S01]  /*2550*/  @!P2 IMAD.MOV.U32 R18, RZ, RZ, RZ ;  /* 0x000000ffff12a224 */ /* 0x000fe200078e00ff */
[----:B------:R-:W0:Y:S02]  /*2560*/  MUFU.RCP64H R25, R11 ;  /* 0x0000000b00197308 */ /* 0x000e240000001800 */
[----:B------:R-:W-:Y:S02]  /*2570*/  @!P2 ISETP.GE.U32.AND P3, PT, R5, R0, PT ;  /* 0x000000000500a20c */ /* 0x000fe40003f66070 */
[----:B------:R-:W-:Y:S02]  /*2580*/  @!P0 LOP3.LUT R7, R11, 0x7ff00000, RZ, 0xc0, !PT ;  /* 0x7ff000000b078812 */ /* 0x000fe400078ec0ff */
[----:B------:R-:W-:-:S04]  /*2590*/  @!P2 SEL R19, R2, 0x63400000, !P3 ;  /* 0x634000000213a807 */ /* 0x000fc80005800000 */
[----:B------:R-:W-:-:S04]  /*25a0*/  @!P2 LOP3.LUT R0, R19, 0x80000000, R15, 0xf8, !PT ;  /* 0x800000001300a812 */ /* 0x000fc800078ef80f */
[----:B------:R-:W-:Y:S01]  /*25b0*/  @!P2 LOP3.LUT R19, R0, 0x100000, RZ, 0xfc, !PT ;  /* 0x001000000013a812 */ /* 0x000fe200078efcff */
[----:B------:R-:W-:Y:S01]  /*25c0*/  IMAD.MOV.U32 R0, RZ, RZ, R5 ;  /* 0x000000ffff007224 */ /* 0x000fe200078e0005 */
[----:B0-----:R-:W-:-:S08]  /*25d0*/  DFMA R16, R24, -R10, 1 ;  /* 0x3ff000001810742b */ /* 0x001fd0000000080a */
[----:B------:R-:W-:-:S08]  /*25e0*/  DFMA R16, R16, R16, R16 ;  /* 0x000000101010722b */ /* 0x000fd00000000010 */
[----:B------:R-:W-:Y:S01]  /*25f0*/  DFMA R24, R24, R16, R24 ;  /* 0x000000101818722b */ /* 0x000fe20000000018 */
[----:B------:R-:W-:Y:S01]  /*2600*/  SEL R17, R2, 0x63400000, !P1 ;  /* 0x6340000002117807 */ /* 0x000fe20004800000 */
[----:B------:R-:W-:-:S03]  /*2610*/  IMAD.MOV.U32 R16, RZ, RZ, R14 ;  /* 0x000000ffff107224 */ /* 0x000fc600078e000e */
[----:B------:R-:W-:-:S03]  /*2620*/  LOP3.LUT R17, R17, 0x800fffff, R15, 0xf8, !PT ;  /* 0x800fffff11117812 */ /* 0x000fc600078ef80f */
[----:B------:R-:W-:-:S03]  /*2630*/  DFMA R28, R24, -R10, 1 ;  /* 0x3ff00000181c742b */ /* 0x000fc6000000080a */
[----:B------:R-:W-:-:S05]  /*2640*/  @!P2 DFMA R16, R16, 2, -R18 ;  /* 0x400000001010a82b */ /* 0x000fca0000000812 */
[----:B------:R-:W-:-:S05]  /*2650*/  DFMA R28, R24, R28, R24 ;  /* 0x0000001c181c722b */ /* 0x000fca0000000018 */
[----:B------:R-:W-:-:S03]  /*2660*/  @!P2 LOP3.LUT R0, R17, 0x7ff00000, RZ, 0xc0, !PT ;  /* 0x7ff000001100a812 */ /* 0x000fc600078ec0ff */
[----:B------:R-:W-:-:S08]  /*2670*/  DMUL R24, R28, R16 ;  /* 0x000000101c187228 */ /* 0x000fd00000000000 */
[----:B------:R-:W-:-:S08]  /*2680*/  DFMA R18, R24, -R10, R16 ;  /* 0x8000000a1812722b */ /* 0x000fd00000000010 */
[----:B------:R-:W-:Y:S01]  /*2690*/  DFMA R18, R28, R18, R24 ;  /* 0x000000121c12722b */ /* 0x000fe20000000018 */
[----:B------:R-:W-:Y:S02]  /*26a0*/  VIADD R24, R0, 0xffffffff ;  /* 0xffffffff00187836 */ /* 0x000fe40000000000 */
[----:B------:R-:W-:-:S03]  /*26b0*/  VIADD R25, R7, 0xffffffff ;  /* 0xffffffff07197836 */ /* 0x000fc60000000000 */
[----:B------:R-:W-:-:S04]  /*26c0*/  ISETP.GT.U32.AND P0, PT, R24, 0x7feffffe, PT ;  /* 0x7feffffe1800780c */ /* 0x000fc80003f04070 */
[----:B------:R-:W-:-:S13]  /*26d0*/  ISETP.GT.U32.OR P0, PT, R25, 0x7feffffe, P0 ;  /* 0x7feffffe1900780c */ /* 0x000fda0000704470 */
[----:B------:R-:W-:Y:S05]  /*26e0*/  @P0 BRA `(.L_x_42) ;  /* 0x00000000006c0947 */ /* 0x000fea0003800000 */
[----:B------:R-:W-:Y:S01]  /*26f0*/  LOP3.LUT R0, R13, 0x7ff00000, RZ, 0xc0, !PT ;  /* 0x7ff000000d007812 */ /* 0x000fe200078ec0ff */
[----:B------:R-:W-:-:S03]  /*2700*/  IMAD.MOV.U32 R14, RZ, RZ, RZ ;  /* 0x000000ffff0e7224 */ /* 0x000fc600078e00ff */
[CC--:B------:R-:W-:Y:S02]  /*2710*/  VIADDMNMX R7, R5.reuse, -R0.reuse, 0xb9600000, !PT ;  /* 0xb960000005077446 */ /* 0x0c0fe40007800900 */
[----:B------:R-:W-:Y:S02]  /*2720*/  ISETP.GE.U32.AND P0, PT, R5, R0, PT ;  /* 0x000000000500720c */ /* 0x000fe40003f06070 */
[----:B------:R-:W-:Y:S02]  /*2730*/  VIMNMX R7, PT, PT, R7, 0x46a00000, PT ;  /* 0x46a0000007077848 */ /* 0x000fe40003fe0100 */
[----:B------:R-:W-:-:S05]  /*2740*/  SEL R2, R2, 0x63400000, !P0 ;  /* 0x6340000002027807 */ /* 0x000fca0004000000 */
[----:B------:R-:W-:-:S04]  /*2750*/  IMAD.IADD R2, R7, 0x1, -R2 ;  /* 0x0000000107027824 */ /* 0x000fc800078e0a02 */
[----:B------:R-:W-:-:S06]  /*2760*/  VIADD R15, R2, 0x7fe00000 ;  /* 0x7fe00000020f7836 */ /* 0x000fcc0000000000 */
[----:B------:R-:W-:-:S10]  /*2770*/  DMUL R24, R18, R14 ;  /* 0x0000000e12187228 */ /* 0x000fd40000000000 */
[----:B------:R-:W-:-:S13]  /*2780*/  FSETP.GTU.AND P0, PT, |R25|, 1.469367938527859385e-39, PT ;  /* 0x001000001900780b */ /* 0x000fda0003f0c200 */
[----:B------:R-:W-:Y:S05]  /*2790*/  @P0 BRA `(.L_x_43) ;  /* 0x0000000000940947 */ /* 0x000fea0003800000 */
[----:B------:R-:W-:Y:S01]  /*27a0*/  DFMA R10, R18, -R10, R16 ;  /* 0x8000000a120a722b */ /* 0x000fe20000000010 */
[----:B------:R-:W-:-:S09]  /*27b0*/  IMAD.MOV.U32 R14, RZ, RZ, RZ ;  /* 0x000000ffff0e7224 */ /* 0x000fd200078e00ff */
[C---:B------:R-:W-:Y:S02]  /*27c0*/  FSETP.NEU.AND P0, PT, R11.reuse, RZ, PT ;  /* 0x000000ff0b00720b */ /* 0x040fe40003f0d000 */
[----:B------:R-:W-:-:S04]  /*27d0*/  LOP3.LUT R12, R11, 0x80000000, R13, 0x48, !PT ;  /* 0x800000000b0c7812 */ /* 0x000fc800078e480d */
[----:B------:R-:W-:-:S07]  /*27e0*/  LOP3.LUT R15, R12, R15, RZ, 0xfc, !PT ;  /* 0x0000000f0c0f7212 */ /* 0x000fce00078efcff */
[----:B------:R-:W-:Y:S05]  /*27f0*/  @!P0 BRA `(.L_x_43) ;  /* 0x00000000007c8947 */ /* 0x000fea0003800000 */
[----:B------:R-:W-:Y:S01]  /*2800*/  IMAD.MOV R11, RZ, RZ, -R2 ;  /* 0x000000ffff0b7224 */ /* 0x000fe200078e0a02 */
[----:B------:R-:W-:Y:S01]  /*2810*/  IADD3 R5, PT, PT, -R2, -0x43300000, RZ ;  /* 0xbcd0000002057810 */ /* 0x000fe20007ffe1ff */
[----:B------:R-:W-:-:S06]  /*2820*/  IMAD.MOV.U32 R10, RZ, RZ, RZ ;  /* 0x000000ffff0a7224 */ /* 0x000fcc00078e00ff */
[----:B------:R-:W-:Y:S02]  /*2830*/  DFMA R10, R24, -R10, R18 ;  /* 0x8000000a180a722b */ /* 0x000fe40000000012 */
[----:B------:R-:W-:-:S08]  /*2840*/  DMUL.RP R18, R18, R14 ;  /* 0x0000000e12127228 */ /* 0x000fd00000008000 */
[----:B------:R-:W-:Y:S02]  /*2850*/  FSETP.NEU.AND P0, PT, |R11|, R5, PT ;  /* 0x000000050b00720b */ /* 0x000fe40003f0d200 */
[----:B------:R-:W-:Y:S02]  /*2860*/  LOP3.LUT R5, R19, R12, RZ, 0x3c, !PT ;  /* 0x0000000c13057212 */ /* 0x000fe400078e3cff */
[----:B------:R-:W-:Y:S02]  /*2870*/  FSEL R24, R18, R24, !P0 ;  /* 0x0000001812187208 */ /* 0x000fe40004000000 */
[----:B------:R-:W-:Y:S01]  /*2880*/  FSEL R25, R5, R25, !P0 ;  /* 0x0000001905197208 */ /* 0x000fe20004000000 */
[----:B------:R-:W-:Y:S06]  /*2890*/  BRA `(.L_x_43) ;  /* 0x0000000000547947 */ /* 0x000fec0003800000 */
.L_x_42:
[----:B------:R-:W-:-:S14]  /*28a0*/  DSETP.NAN.AND P0, PT, R14, R14, PT ;  /* 0x0000000e0e00722a */ /* 0x000fdc0003f08000 */
[----:B------:R-:W-:Y:S05]  /*28b0*/  @P0 BRA `(.L_x_44) ;  /* 0x0000000000440947 */ /* 0x000fea0003800000 */
[----:B------:R-:W-:-:S14]  /*28c0*/  DSETP.NAN.AND P0, PT, R12, R12, PT ;  /* 0x0000000c0c00722a */ /* 0x000fdc0003f08000 */
[----:B------:R-:W-:Y:S05]  /*28d0*/  @P0 BRA `(.L_x_45) ;  /* 0x0000000000300947 */ /* 0x000fea0003800000 */
[----:B------:R-:W-:Y:S01]  /*28e0*/  ISETP.NE.AND P0, PT, R0, R7, PT ;  /* 0x000000070000720c */ /* 0x000fe20003f05270 */
[----:B------:R-:W-:Y:S02]  /*28f0*/  IMAD.MOV.U32 R24, RZ, RZ, 0x0 ;  /* 0x00000000ff187424 */ /* 0x000fe400078e00ff */
[----:B------:R-:W-:-:S10]  /*2900*/  IMAD.MOV.U32 R25, RZ, RZ, -0x80000 ;  /* 0xfff80000ff197424 */ /* 0x000fd400078e00ff */
[----:B------:R-:W-:Y:S05]  /*2910*/  @!P0 BRA `(.L_x_43) ;  /* 0x0000000000348947 */ /* 0x000fea0003800000 */
[----:B------:R-:W-:Y:S02]  /*2920*/  ISETP.NE.AND P0, PT, R0, 0x7ff00000, PT ;  /* 0x7ff000000000780c */ /* 0x000fe40003f05270 */
[----:B------:R-:W-:Y:S02]  /*2930*/  LOP3.LUT R25, R15, 0x80000000, R13, 0x48, !PT ;  /* 0x800000000f197812 */ /* 0x000fe400078e480d */
[----:B------:R-:W-:-:S13]  /*2940*/  ISETP.EQ.OR P0, PT, R7, RZ, !P0 ;  /* 0x000000ff0700720c */ /* 0x000fda0004702670 */
[----:B------:R-:W-:Y:S01]  /*2950*/  @P0 LOP3.LUT R0, R25, 0x7ff00000, RZ, 0xfc, !PT ;  /* 0x7ff0000019000812 */ /* 0x000fe200078efcff */
[----:B------:R-:W-:Y:S02]  /*2960*/  @!P0 IMAD.MOV.U32 R24, RZ, RZ, RZ ;  /* 0x000000ffff188224 */ /* 0x000fe400078e00ff */
[----:B------:R-:W-:Y:S02]  /*2970*/  @P0 IMAD.MOV.U32 R24, RZ, RZ, RZ ;  /* 0x000000ffff180224 */ /* 0x000fe400078e00ff */
[----:B------:R-:W-:Y:S01]  /*2980*/  @P0 IMAD.MOV.U32 R25, RZ, RZ, R0 ;  /* 0x000000ffff190224 */ /* 0x000fe200078e0000 */
[----:B------:R-:W-:Y:S06]  /*2990*/  BRA `(.L_x_43) ;  /* 0x0000000000147947 */ /* 0x000fec0003800000 */
.L_x_45:
[----:B------:R-:W-:Y:S01]  /*29a0*/  LOP3.LUT R25, R13, 0x80000, RZ, 0xfc, !PT ;  /* 0x000800000d197812 */ /* 0x000fe200078efcff */
[----:B------:R-:W-:Y:S01]  /*29b0*/  IMAD.MOV.U32 R24, RZ, RZ, R12 ;  /* 0x000000ffff187224 */ /* 0x000fe200078e000c */
[----:B------:R-:W-:Y:S06]  /*29c0*/  BRA `(.L_x_43) ;  /* 0x0000000000087947 */ /* 0x000fec0003800000 */
.L_x_44:
[----:B------:R-:W-:Y:S01]  /*29d0*/  LOP3.LUT R25, R15, 0x80000, RZ, 0xfc, !PT ;  /* 0x000800000f197812 */ /* 0x000fe200078efcff */
[----:B------:R-:W-:-:S07]  /*29e0*/  IMAD.MOV.U32 R24, RZ, RZ, R14 ;  /* 0x000000ffff187224 */ /* 0x000fce00078e000e */
.L_x_43:
[----:B------:R-:W-:Y:S05]  /*29f0*/  BSYNC.RECONVERGENT B0 ;  /* 0x0000000000007941 */ /* 0x000fea0003800200 */
.L_x_41:
[----:B------:R-:W-:-:S04]  /*2a00*/  IMAD.MOV.U32 R5, RZ, RZ, 0x0 ;  /* 0x00000000ff057424 */ /* 0x000fc800078e00ff */
[----:B------:R-:W-:Y:S05]  /*2a10*/  RET.REL.NODEC R4 `(_Z21term_frequency_kernelPiiiPd) ;  /* 0xffffffd404787950 */ /* 0x000fea0003c3ffff */
.L_x_46:
[----:B------:R-:W-:-:S00]  /*2a20*/  BRA `(.L_x_46) ;  /* 0xfffffffc00fc7947 */ /* 0x000fc0000383ffff */
[----:B------:R-:W-:-:S00]  /*2a30*/  NOP ;  /* 0x0000000000007918 */ /* 0x000fc00000000000 */
        /* <DEDUP_REMOVED lines=12> */
.L_x_52:


//--------------------- .text._Z22find_vocab_size_kernelPiS_mm --------------------------
	.section	.text._Z22find_vocab_size_kernelPiS_mm,"ax",@progbits
	.align	128
        .global         _Z22find_vocab_size_kernelPiS_mm
        .type           _Z22find_vocab_size_kernelPiS_mm,@function
        .size           _Z22find_vocab_size_kernelPiS_mm,(.L_x_54 - _Z22find_vocab_size_kernelPiS_mm)
        .other          _Z22find_vocab_size_kernelPiS_mm,@"STO_CUDA_ENTRY STV_DEFAULT"
_Z22find_vocab_size_kernelPiS_mm:
.text._Z22find_vocab_size_kernelPiS_mm:
[----:B------:R-:W-:Y:S01]  /*0000*/  LDC R1, c[0x0][0x37c] ;  /* 0x0000df00ff017b82 */ /* 0x000fe20000000800 */
[----:B------:R-:W0:Y:S01]  /*0010*/  S2R R7, SR_CTAID.X ;  /* 0x0000000000077919 */ /* 0x000e220000002500 */
[----:B------:R-:W1:Y:S01]  /*0020*/  LDCU.128 UR8, c[0x0][0x390] ;  /* 0x00007200ff0877ac */ /* 0x000e620008000c00 */
[----:B------:R-:W0:Y:S01]  /*0030*/  S2R R6, SR_TID.X ;  /* 0x0000000000067919 */ /* 0x000e220000002100 */
[----:B------:R-:W2:Y:S01]  /*0040*/  LDCU UR12, c[0x0][0x360] ;  /* 0x00006c00ff0c77ac */ /* 0x000ea20008000800 */
[----:B-1----:R-:W-:Y:S02]  /*0050*/  UIMAD UR6, UR11, UR8, URZ ;  /* 0x000000080b0672a4 */ /* 0x002fe4000f8e02ff */
[----:B------:R-:W-:Y:S02]  /*0060*/  UIMAD.WIDE.U32 UR4, UR10, UR8, URZ ;  /* 0x000000080a0472a5 */ /* 0x000fe4000f8e00ff */
[----:B------:R-:W-:Y:S01]  /*0070*/  UIMAD UR6, UR10, UR9, UR6 ;  /* 0x000000090a0672a4 */ /* 0x000fe2000f8e0206 */
[----:B--2---:R-:W-:-:S03]  /*0080*/  IMAD.U32 R4, RZ, RZ, UR12 ;  /* 0x0000000cff047e24 */ /* 0x004fc6000f8e00ff */
[----:B------:R-:W-:-:S06]  /*0090*/  UIADD3 UR5, UPT, UPT, UR5, UR6, URZ ;  /* 0x0000000605057290 */ /* 0x000fcc000fffe0ff */
[----:B------:R-:W-:Y:S01]  /*00a0*/  IMAD.U32 R2, RZ, RZ, UR5 ;  /* 0x00000005ff027e24 */ /* 0x000fe2000f8e00ff */
[----:B------:R-:W1:Y:S01]  /*00b0*/  LDCU.64 UR6, c[0x0][0x358] ;  /* 0x00006b00ff0677ac */ /* 0x000e620008000a00 */
[----:B0-----:R-:W-:-:S05]  /*00c0*/  IMAD R0, R7, UR12, R6 ;  /* 0x0000000c07007c24 */ /* 0x001fca000f8e0206 */
[----:B------:R-:W-:Y:S02]  /*00d0*/  ISETP.LT.U32.AND P0, PT, R0, UR4, PT ;  /* 0x0000000400007c0c */ /* 0x000fe4000bf01070 */
[----:B------:R-:W-:-:S04]  /*00e0*/  SHF.R.S32.HI R3, RZ, 0x1f, R0 ;  /* 0x0000001fff037819 */ /* 0x000fc80000011400 */
[----:B------:R-:W-:-:S13]  /*00f0*/  ISETP.GT.U32.AND.EX P0, PT, R2, R3, PT, P0 ;  /* 0x000000030200720c */ /* 0x000fda0003f04100 */
[----:B-1----:R-:W-:Y:S05]  /*0100*/  @!P0 BRA `(.L_x_47) ;  /* 0x00000000006c8947 */ /* 0x002fea0003800000 */
[----:B------:R-:W0:Y:S02]  /*0110*/  LDCU.64 UR4, c[0x0][0x380] ;  /* 0x00007000ff0477ac */ /* 0x000e240008000a00 */
[----:B0-----:R-:W-:-:S04]  /*0120*/  LEA R2, P0, R0, UR4, 0x2 ;  /* 0x0000000400027c11 */ /* 0x001fc8000f8010ff */
[----:B------:R-:W-:-:S05]  /*0130*/  LEA.HI.X R3, R0, UR5, R3, 0x2, P0 ;  /* 0x0000000500037c11 */ /* 0x000fca00080f1403 */
[----:B------:R-:W2:Y:S01]  /*0140*/  LDG.E R2, desc[UR6][R2.64] ;  /* 0x0000000602027981 */ /* 0x000ea2000c1e1900 */
[----:B------:R-:W0:Y:S01]  /*0150*/  S2UR UR5, SR_CgaCtaId ;  /* 0x00000000000579c3 */ /* 0x000e220000008800 */
[----:B------:R-:W-:Y:S01]  /*0160*/  UMOV UR4, 0x400 ;  /* 0x0000040000047882 */ /* 0x000fe20000000000 */
[----:B------:R-:W-:Y:S01]  /*0170*/  ISETP.GE.U32.AND P0, PT, R4, 0x2, PT ;  /* 0x000000020400780c */ /* 0x000fe20003f06070 */
[----:B0-----:R-:W-:-:S06]  /*0180*/  ULEA UR4, UR5, UR4, 0x18 ;  /* 0x0000000405047291 */ /* 0x001fcc000f8ec0ff */
[----:B------:R-:W-:Y:S01]  /*0190*/  LEA R5, R6, UR4, 0x2 ;  /* 0x0000000406057c11 */ /* 0x000fe2000f8e10ff */
[----:B------:R-:W-:Y:S05]  /*01a0*/  WARPSYNC.ALL ;  /* 0x0000000000007948 */ /* 0x000fea0003800000 */
[----:B--2---:R0:W-:Y:S01]  /*01b0*/  STS [R5], R2 ;  /* 0x0000000205007388 */ /* 0x0041e20000000800 */
[----:B------:R-:W-:Y:S06]  /*01c0*/  BAR.SYNC.DEFER_BLOCKING 0x0 ;  /* 0x0000000000007b1d */ /* 0x000fec0000010000 */
[----:B------:R-:W-:Y:S05]  /*01d0*/  @!P0 BRA `(.L_x_47) ;  /* 0x0000000000388947 */ /* 0x000fea0003800000 */
.L_x_50:
[--C-:B------:R-:W-:Y:S01]  /*01e0*/  IMAD.MOV.U32 R3, RZ, RZ, R4.reuse ;  /* 0x000000ffff037224 */ /* 0x100fe200078e0004 */
[----:B------:R-:W-:Y:S01]  /*01f0*/  SHF.R.U32.HI R4, RZ, 0x1, R4 ;  /* 0x00000001ff047819 */ /* 0x000fe20000011604 */
[----:B------:R-:W-:Y:S03]  /*0200*/  BSSY.RECONVERGENT B0, `(.L_x_48) ;  /* 0x0000008000007945 */ /* 0x000fe60003800200 */
[----:B------:R-:W-:-:S13]  /*0210*/  ISETP.GE.U32.AND P0, PT, R6, R4, PT ;  /* 0x000000040600720c */ /* 0x000fda0003f06070 */
[----:B-1----:R-:W-:Y:S05]  /*0220*/  @P0 BRA `(.L_x_49) ;  /* 0x0000000000140947 */ /* 0x002fea0003800000 */
[----:B0-----:R-:W-:Y:S01]  /*0230*/  IMAD R2, R4, 0x4, R5 ;  /* 0x0000000404027824 */ /* 0x001fe200078e0205 */
[----:B------:R-:W-:Y:S05]  /*0240*/  LDS R0, [R5] ;  /* 0x0000000005007984 */ /* 0x000fea0000000800 */
[----:B------:R-:W0:Y:S02]  /*0250*/  LDS R2, [R2] ;  /* 0x0000000002027984 */ /* 0x000e240000000800 */
[----:B0-----:R-:W-:-:S13]  /*0260*/  ISETP.GE.AND P0, PT, R0, R2, PT ;  /* 0x000000020000720c */ /* 0x001fda0003f06270 */
[----:B------:R1:W-:Y:S02]  /*0270*/  @!P0 STS [R5], R2 ;  /* 0x0000000205008388 */ /* 0x0003e40000000800 */
.L_x_49:
[----:B------:R-:W-:Y:S05]  /*0280*/  BSYNC.RECONVERGENT B0 ;  /* 0x0000000000007941 */ /* 0x000fea0003800200 */
.L_x_48:
[----:B------:R-:W-:Y:S01]  /*0290*/  BAR.SYNC.DEFER_BLOCKING 0x0 ;  /* 0x0000000000007b1d */ /* 0x000fe20000010000 */
[----:B------:R-:W-:-:S13]  /*02a0*/  ISETP.GT.U32.AND P0, PT, R3, 0x3, PT ;  /* 0x000000030300780c */ /* 0x000fda0003f04070 */
[----:B------:R-:W-:Y:S05]  /*02b0*/  @P0 BRA `(.L_x_50) ;  /* 0xfffffffc00c80947 */ /* 0x000fea000383ffff */
.L_x_47:
[----:B------:R-:W-:-:S13]  /*02c0*/  ISETP.NE.AND P0, PT, R6, RZ, PT ;  /* 0x000000ff0600720c */ /* 0x000fda0003f05270 */
[----:B------:R-:W-:Y:S05]  /*02d0*/  @P0 EXIT ;  /* 0x000000000000094d */ /* 0x000fea0003800000 */
[----:B------:R-:W2:Y:S01]  /*02e0*/  S2UR UR5, SR_CgaCtaId ;  /* 0x00000000000579c3 */ /* 0x000ea20000008800 */
[----:B------:R-:W-:-:S07]  /*02f0*/  UMOV UR4, 0x400 ;  /* 0x0000040000047882 */ /* 0x000fce0000000000 */
[----:B01----:R-:W0:Y:S01]  /*0300*/  LDC.64 R2, c[0x0][0x388] ;  /* 0x0000e200ff027b82 */ /* 0x003e220000000a00 */
[----:B--2---:R-:W-:Y:S01]  /*0310*/  ULEA UR4, UR5, UR4, 0x18 ;  /* 0x0000000405047291 */ /* 0x004fe2000f8ec0ff */
[----:B0-----:R-:W-:-:S08]  /*0320*/  IMAD.WIDE.U32 R2, R7, 0x4, R2 ;  /* 0x0000000407027825 */ /* 0x001fd000078e0002 */
[----:B------:R-:W0:Y:S04]  /*0330*/  LDS R5, [UR4] ;  /* 0x00000004ff057984 */ /* 0x000e280008000800 */
[----:B0-----:R-:W-:Y:S01]  /*0340*/  STG.E desc[UR6][R2.64], R5 ;  /* 0x0000000502007986 */ /* 0x001fe2000c101906 */
[----:B------:R-:W-:Y:S05]  /*0350*/  EXIT ;  /* 0x000000000000794d */ /* 0x000fea0003800000 */
.L_x_51:
        /* <DEDUP_REMOVED lines=10> */
.L_x_54:


//--------------------- .nv.shared.reserved.0     --------------------------
	.section	.nv.shared.reserved.0,"aw",@nobits
	.weak		__nv_reservedSMEM_offset_0_alias
	.size		__nv_reservedSMEM_offset_0_alias, 0, 64
	.other		__nv_reservedSMEM_offset_0_alias,@"STO_CUDA_RESERVED_SHARED STV_DEFAULT"
__nv_reservedSMEM_offset_0_alias:
	.zero		0
	.zero		64


//--------------------- .nv.shared._Z22find_vocab_size_kernelPiS_mm --------------------------
	.section	.nv.shared._Z22find_vocab_size_kernelPiS_mm,"aw",@nobits
	.sectionflags	@""
	.align	4
.nv.shared._Z22find_vocab_size_kernelPiS_mm:
	.zero		2048


//--------------------- .nv.constant0._Z21term_frequency_kernelPiiiPd --------------------------
	.section	.nv.constant0._Z21term_frequency_kernelPiiiPd,"a",@progbits
	.sectionflags	@""
	.align	4
.nv.constant0._Z21term_frequency_kernelPiiiPd:
	.zero		920


//--------------------- .nv.constant0._Z22find_vocab_size_kernelPiS_mm --------------------------
	.section	.nv.constant0._Z22find_vocab_size_kernelPiS_mm,"a",@progbits
	.sectionflags	@""
	.align	4
.nv.constant0._Z22find_vocab_size_kernelPiS_mm:
	.zero		928


//--------------------- SYMBOLS --------------------------

	.type		.nv.reservedSmem.offset0,@object
	.size		.nv.reservedSmem.offset0,0x4
	.type		.nv.reservedSmem.cap,@object
	.size		.nv.reservedSmem.cap,0x4
